//
// Generated by NVIDIA NVVM Compiler
//
// Compiler Build ID: CL-36424714
// Cuda compilation tools, release 13.0, V13.0.88
// Based on NVVM 20.0.0
//

.version 9.0
.target sm_100
.address_size 64

	// .globl	_Z10vec_add_uvPK6ParamsPfS2_S2_S2_
.extern .func  (.param .b32 func_retval0) vprintf
(
	.param .b64 vprintf_param_0,
	.param .b64 vprintf_param_1
)
;
.global .align 1 .b8 $str[7] = {104, 101, 108, 108, 111, 10};
.global .align 1 .b8 $str$1[14] = {111, 117, 116, 32, 111, 102, 32, 98, 111, 117, 110, 100, 115};
.global .align 1 .b8 $str$2[3] = {37, 105};
.global .align 1 .b8 $str$3[24] = {105, 110, 115, 105, 100, 101, 32, 103, 112, 117, 58, 32, 107, 117, 91, 37, 105, 93, 58, 32, 37, 102, 10};
.global .align 1 .b8 $str$4[24] = {105, 110, 115, 105, 100, 101, 32, 103, 112, 117, 58, 32, 107, 118, 91, 37, 105, 93, 58, 32, 37, 102, 10};

.visible .entry _Z10vec_add_uvPK6ParamsPfS2_S2_S2_(
	.param .u64 .ptr .align 1 _Z10vec_add_uvPK6ParamsPfS2_S2_S2__param_0,
	.param .u64 .ptr .align 1 _Z10vec_add_uvPK6ParamsPfS2_S2_S2__param_1,
	.param .u64 .ptr .align 1 _Z10vec_add_uvPK6ParamsPfS2_S2_S2__param_2,
	.param .u64 .ptr .align 1 _Z10vec_add_uvPK6ParamsPfS2_S2_S2__param_3,
	.param .u64 .ptr .align 1 _Z10vec_add_uvPK6ParamsPfS2_S2_S2__param_4
)
{
	.local .align 16 .b8 	__local_depot0[16];
	.reg .b64 	%SP;
	.reg .b64 	%SPL;
	.reg .pred 	%p<18>;
	.reg .b32 	%r<49>;
	.reg .b32 	%f<17>;
	.reg .b64 	%rd<41>;
	.reg .b64 	%fd<26>;

	mov.u64 	%SPL, __local_depot0;
	cvta.local.u64 	%SP, %SPL;
	ld.param.u64 	%rd7, [_Z10vec_add_uvPK6ParamsPfS2_S2_S2__param_0];
	ld.param.u64 	%rd3, [_Z10vec_add_uvPK6ParamsPfS2_S2_S2__param_1];
	ld.param.u64 	%rd4, [_Z10vec_add_uvPK6ParamsPfS2_S2_S2__param_2];
	ld.param.u64 	%rd5, [_Z10vec_add_uvPK6ParamsPfS2_S2_S2__param_3];
	ld.param.u64 	%rd6, [_Z10vec_add_uvPK6ParamsPfS2_S2_S2__param_4];
	cvta.to.global.u64 	%rd1, %rd7;
	add.u64 	%rd8, %SP, 0;
	add.u64 	%rd2, %SPL, 0;
	mov.u64 	%rd9, $str;
	cvta.global.u64 	%rd10, %rd9;
	{ // callseq 0, 0
	.param .b64 param0;
	st.param.b64 	[param0], %rd10;
	.param .b64 param1;
	st.param.b64 	[param1], 0;
	.param .b32 retval0;
	call.uni (retval0), 
	vprintf, 
	(
	param0, 
	param1
	);
	ld.param.b32 	%r7, [retval0];
	} // callseq 0
	mov.u32 	%r9, %ntid.x;
	mov.u32 	%r10, %ctaid.x;
	mov.u32 	%r11, %tid.x;
	mad.lo.s32 	%r1, %r9, %r10, %r11;
	mov.u32 	%r12, %ntid.y;
	mov.u32 	%r13, %ctaid.y;
	mov.u32 	%r14, %tid.y;
	mad.lo.s32 	%r2, %r12, %r13, %r14;
	mov.u32 	%r15, %ntid.z;
	mov.u32 	%r16, %ctaid.z;
	mov.u32 	%r17, %tid.z;
	mad.lo.s32 	%r3, %r15, %r16, %r17;
	ld.global.u32 	%r4, [%rd1];
	setp.ge.s32 	%p5, %r1, %r4;
	@%p5 bra 	$L__BB0_3;
	ld.global.u32 	%r5, [%rd1+4];
	setp.ge.s32 	%p6, %r2, %r5;
	@%p6 bra 	$L__BB0_3;
	ld.global.u32 	%r18, [%rd1+8];
	setp.lt.s32 	%p7, %r3, %r18;
	@%p7 bra 	$L__BB0_4;
$L__BB0_3:
	mov.u64 	%rd11, $str$1;
	cvta.global.u64 	%rd12, %rd11;
	{ // callseq 1, 0
	.param .b64 param0;
	st.param.b64 	[param0], %rd12;
	.param .b64 param1;
	st.param.b64 	[param1], 0;
	.param .b32 retval0;
	call.uni (retval0), 
	vprintf, 
	(
	param0, 
	param1
	);
	ld.param.b32 	%r19, [retval0];
	} // callseq 1
	bra.uni 	$L__BB0_12;
$L__BB0_4:
	mad.lo.s32 	%r21, %r5, %r3, %r2;
	mad.lo.s32 	%r6, %r21, %r4, %r1;
	st.local.u32 	[%rd2], %r6;
	mov.u64 	%rd13, $str$2;
	cvta.global.u64 	%rd14, %rd13;
	{ // callseq 2, 0
	.param .b64 param0;
	st.param.b64 	[param0], %rd14;
	.param .b64 param1;
	st.param.b64 	[param1], %rd8;
	.param .b32 retval0;
	call.uni (retval0), 
	vprintf, 
	(
	param0, 
	param1
	);
	ld.param.b32 	%r22, [retval0];
	} // callseq 2
	cvta.to.global.u64 	%rd16, %rd6;
	mul.wide.s32 	%rd17, %r6, 4;
	add.s64 	%rd18, %rd16, %rd17;
	ld.global.f32 	%f1, [%rd18];
	cvta.to.global.u64 	%rd19, %rd3;
	add.s64 	%rd20, %rd19, %rd17;
	st.global.f32 	[%rd20], %f1;
	cvt.f64.f32 	%fd4, %f1;
	st.local.u32 	[%rd2], %r6;
	st.local.f64 	[%rd2+8], %fd4;
	mov.u64 	%rd21, $str$3;
	cvta.global.u64 	%rd22, %rd21;
	{ // callseq 3, 0
	.param .b64 param0;
	st.param.b64 	[param0], %rd22;
	.param .b64 param1;
	st.param.b64 	[param1], %rd8;
	.param .b32 retval0;
	call.uni (retval0), 
	vprintf, 
	(
	param0, 
	param1
	);
	ld.param.b32 	%r24, [retval0];
	} // callseq 3
	ld.global.f64 	%fd1, [%rd1+40];
	setp.lt.s32 	%p9, %r1, 1;
	mov.pred 	%p16, -1;
	@%p9 bra 	$L__BB0_6;
	ld.global.u32 	%r26, [%rd1];
	add.s32 	%r27, %r26, -1;
	setp.ge.s32 	%p16, %r1, %r27;
$L__BB0_6:
	setp.eq.s32 	%p11, %r2, 0;
	or.pred  	%p12, %p16, %p11;
	mov.pred 	%p17, -1;
	@%p12 bra 	$L__BB0_8;
	ld.global.u32 	%r28, [%rd1+4];
	add.s32 	%r29, %r28, -1;
	setp.ge.s32 	%p17, %r2, %r29;
$L__BB0_8:
	setp.eq.s32 	%p13, %r3, 0;
	or.pred  	%p14, %p17, %p13;
	mov.f64 	%fd25, 0d0000000000000000;
	@%p14 bra 	$L__BB0_11;
	ld.global.u32 	%r30, [%rd1+8];
	add.s32 	%r31, %r30, -1;
	setp.ge.s32 	%p15, %r3, %r31;
	@%p15 bra 	$L__BB0_11;
	cvta.to.global.u64 	%rd23, %rd5;
	ld.global.v2.u32 	{%r32, %r33}, [%rd1];
	mul.lo.s32 	%r34, %r33, %r3;
	add.s32 	%r35, %r34, %r2;
	mad.lo.s32 	%r36, %r35, %r32, %r1;
	add.s32 	%r37, %r36, 1;
	mul.wide.s32 	%rd24, %r37, 4;
	add.s64 	%rd25, %rd23, %rd24;
	ld.global.f32 	%f2, [%rd25];
	add.s64 	%rd26, %rd25, -4;
	ld.global.f32 	%f3, [%rd25+-4];
	add.f32 	%f4, %f3, %f3;
	sub.f32 	%f5, %f2, %f4;
	ld.global.f32 	%f6, [%rd25+-8];
	add.f32 	%f7, %f5, %f6;
	cvt.f64.f32 	%fd7, %f7;
	ld.global.f64 	%fd8, [%rd1+48];
	mul.f64 	%fd9, %fd8, %fd8;
	div.rn.f64 	%fd10, %fd7, %fd9;
	add.f64 	%fd11, %fd10, 0d0000000000000000;
	mul.wide.s32 	%rd27, %r32, 4;
	add.s64 	%rd28, %rd26, %rd27;
	ld.global.f32 	%f8, [%rd28];
	sub.f32 	%f9, %f8, %f4;
	add.s32 	%r38, %r35, -1;
	mad.lo.s32 	%r39, %r38, %r32, %r1;
	mul.wide.s32 	%rd29, %r39, 4;
	add.s64 	%rd30, %rd23, %rd29;
	ld.global.f32 	%f10, [%rd30];
	add.f32 	%f11, %f9, %f10;
	cvt.f64.f32 	%fd12, %f11;
	ld.global.f64 	%fd13, [%rd1+56];
	mul.f64 	%fd14, %fd13, %fd13;
	div.rn.f64 	%fd15, %fd12, %fd14;
	add.f64 	%fd16, %fd11, %fd15;
	add.s32 	%r40, %r34, %r33;
	add.s32 	%r41, %r35, %r33;
	mad.lo.s32 	%r42, %r41, %r32, %r1;
	mul.wide.s32 	%rd31, %r42, 4;
	add.s64 	%rd32, %rd23, %rd31;
	ld.global.f32 	%f12, [%rd32];
	sub.f32 	%f13, %f12, %f4;
	shl.b32 	%r43, %r33, 1;
	sub.s32 	%r44, %r40, %r43;
	add.s32 	%r45, %r44, %r2;
	mad.lo.s32 	%r46, %r45, %r32, %r1;
	mul.wide.s32 	%rd33, %r46, 4;
	add.s64 	%rd34, %rd23, %rd33;
	ld.global.f32 	%f14, [%rd34];
	add.f32 	%f15, %f13, %f14;
	cvt.f64.f32 	%fd17, %f15;
	ld.global.f64 	%fd18, [%rd1+64];
	mul.f64 	%fd19, %fd18, %fd18;
	div.rn.f64 	%fd20, %fd17, %fd19;
	add.f64 	%fd25, %fd16, %fd20;
$L__BB0_11:
	mul.f64 	%fd21, %fd1, %fd1;
	mul.f64 	%fd22, %fd21, %fd25;
	cvt.rn.f32.f64 	%f16, %fd22;
	cvta.to.global.u64 	%rd35, %rd4;
	add.s64 	%rd37, %rd35, %rd17;
	st.global.f32 	[%rd37], %f16;
	cvt.f64.f32 	%fd23, %f16;
	st.local.u32 	[%rd2], %r6;
	st.local.f64 	[%rd2+8], %fd23;
	mov.u64 	%rd38, $str$4;
	cvta.global.u64 	%rd39, %rd38;
	{ // callseq 4, 0
	.param .b64 param0;
	st.param.b64 	[param0], %rd39;
	.param .b64 param1;
	st.param.b64 	[param1], %rd8;
	.param .b32 retval0;
	call.uni (retval0), 
	vprintf, 
	(
	param0, 
	param1
	);
	ld.param.b32 	%r47, [retval0];
	} // callseq 4
$L__BB0_12:
	ret;

}
	// .globl	_Z10vec_add_rkPK6ParamsPfS2_S2_S2_dS2_S2_
.visible .entry _Z10vec_add_rkPK6ParamsPfS2_S2_S2_dS2_S2_(
	.param .u64 .ptr .align 1 _Z10vec_add_rkPK6ParamsPfS2_S2_S2_dS2_S2__param_0,
	.param .u64 .ptr .align 1 _Z10vec_add_rkPK6ParamsPfS2_S2_S2_dS2_S2__param_1,
	.param .u64 .ptr .align 1 _Z10vec_add_rkPK6ParamsPfS2_S2_S2_dS2_S2__param_2,
	.param .u64 .ptr .align 1 _Z10vec_add_rkPK6ParamsPfS2_S2_S2_dS2_S2__param_3,
	.param .u64 .ptr .align 1 _Z10vec_add_rkPK6ParamsPfS2_S2_S2_dS2_S2__param_4,
	.param .f64 _Z10vec_add_rkPK6ParamsPfS2_S2_S2_dS2_S2__param_5,
	.param .u64 .ptr .align 1 _Z10vec_add_rkPK6ParamsPfS2_S2_S2_dS2_S2__param_6,
	.param .u64 .ptr .align 1 _Z10vec_add_rkPK6ParamsPfS2_S2_S2_dS2_S2__param_7
)
{
	.reg .pred 	%p<3>;
	.reg .b32 	%r<27>;
	.reg .b32 	%f<7>;
	.reg .b64 	%rd<22>;
	.reg .b64 	%fd<8>;

	ld.param.u64 	%rd8, [_Z10vec_add_rkPK6ParamsPfS2_S2_S2_dS2_S2__param_0];
	ld.param.u64 	%rd2, [_Z10vec_add_rkPK6ParamsPfS2_S2_S2_dS2_S2__param_1];
	ld.param.u64 	%rd3, [_Z10vec_add_rkPK6ParamsPfS2_S2_S2_dS2_S2__param_2];
	ld.param.u64 	%rd4, [_Z10vec_add_rkPK6ParamsPfS2_S2_S2_dS2_S2__param_3];
	ld.param.u64 	%rd5, [_Z10vec_add_rkPK6ParamsPfS2_S2_S2_dS2_S2__param_4];
	ld.param.f64 	%fd1, [_Z10vec_add_rkPK6ParamsPfS2_S2_S2_dS2_S2__param_5];
	ld.param.u64 	%rd6, [_Z10vec_add_rkPK6ParamsPfS2_S2_S2_dS2_S2__param_6];
	ld.param.u64 	%rd7, [_Z10vec_add_rkPK6ParamsPfS2_S2_S2_dS2_S2__param_7];
	cvta.to.global.u64 	%rd1, %rd8;
	mov.u32 	%r11, %ntid.x;
	mov.u32 	%r12, %ctaid.x;
	mov.u32 	%r13, %tid.x;
	mad.lo.s32 	%r1, %r11, %r12, %r13;
	mov.u32 	%r14, %ntid.y;
	mov.u32 	%r15, %ctaid.y;
	mov.u32 	%r16, %tid.y;
	mad.lo.s32 	%r25, %r14, %r15, %r16;
	mov.u32 	%r17, %ntid.z;
	mov.u32 	%r18, %ctaid.z;
	mov.u32 	%r19, %tid.z;
	mad.lo.s32 	%r26, %r17, %r18, %r19;
	ld.global.u32 	%r4, [%rd1];
	setp.lt.s32 	%p1, %r1, %r4;
	@%p1 bra 	$L__BB1_2;
	ld.global.u32 	%r24, [%rd1+4];
	bra.uni 	$L__BB1_3;
$L__BB1_2:
	ld.global.u32 	%r24, [%rd1+4];
	setp.ge.s32 	%p2, %r25, %r24;
$L__BB1_3:
	cvta.to.global.u64 	%rd9, %rd2;
	cvta.to.global.u64 	%rd10, %rd6;
	cvta.to.global.u64 	%rd11, %rd4;
	cvta.to.global.u64 	%rd12, %rd3;
	cvta.to.global.u64 	%rd13, %rd7;
	cvta.to.global.u64 	%rd14, %rd5;
	mad.lo.s32 	%r22, %r24, %r26, %r25;
	mad.lo.s32 	%r23, %r22, %r4, %r1;
	mul.wide.s32 	%rd15, %r23, 4;
	add.s64 	%rd16, %rd9, %rd15;
	ld.global.f32 	%f1, [%rd16];
	cvt.f64.f32 	%fd2, %f1;
	add.s64 	%rd17, %rd10, %rd15;
	ld.global.f32 	%f2, [%rd17];
	cvt.f64.f32 	%fd3, %f2;
	fma.rn.f64 	%fd4, %fd1, %fd3, %fd2;
	cvt.rn.f32.f64 	%f3, %fd4;
	add.s64 	%rd18, %rd11, %rd15;
	st.global.f32 	[%rd18], %f3;
	add.s64 	%rd19, %rd12, %rd15;
	ld.global.f32 	%f4, [%rd19];
	cvt.f64.f32 	%fd5, %f4;
	add.s64 	%rd20, %rd13, %rd15;
	ld.global.f32 	%f5, [%rd20];
	cvt.f64.f32 	%fd6, %f5;
	fma.rn.f64 	%fd7, %fd1, %fd6, %fd5;
	cvt.rn.f32.f64 	%f6, %fd7;
	add.s64 	%rd21, %rd14, %rd15;
	st.global.f32 	[%rd21], %f6;
	ret;

}
	// .globl	_Z11vec_add_frkPK6ParamsPfS2_dS2_S2_S2_S2_S2_S2_S2_S2_
.visible .entry _Z11vec_add_frkPK6ParamsPfS2_dS2_S2_S2_S2_S2_S2_S2_S2_(
	.param .u64 .ptr .align 1 _Z11vec_add_frkPK6ParamsPfS2_dS2_S2_S2_S2_S2_S2_S2_S2__param_0,
	.param .u64 .ptr .align 1 _Z11vec_add_frkPK6ParamsPfS2_dS2_S2_S2_S2_S2_S2_S2_S2__param_1,
	.param .u64 .ptr .align 1 _Z11vec_add_frkPK6ParamsPfS2_dS2_S2_S2_S2_S2_S2_S2_S2__param_2,
	.param .f64 _Z11vec_add_frkPK6ParamsPfS2_dS2_S2_S2_S2_S2_S2_S2_S2__param_3,
	.param .u64 .ptr .align 1 _Z11vec_add_frkPK6ParamsPfS2_dS2_S2_S2_S2_S2_S2_S2_S2__param_4,
	.param .u64 .ptr .align 1 _Z11vec_add_frkPK6ParamsPfS2_dS2_S2_S2_S2_S2_S2_S2_S2__param_5,
	.param .u64 .ptr .align 1 _Z11vec_add_frkPK6ParamsPfS2_dS2_S2_S2_S2_S2_S2_S2_S2__param_6,
	.param .u64 .ptr .align 1 _Z11vec_add_frkPK6ParamsPfS2_dS2_S2_S2_S2_S2_S2_S2_S2__param_7,
	.param .u64 .ptr .align 1 _Z11vec_add_frkPK6ParamsPfS2_dS2_S2_S2_S2_S2_S2_S2_S2__param_8,
	.param .u64 .ptr .align 1 _Z11vec_add_frkPK6ParamsPfS2_dS2_S2_S2_S2_S2_S2_S2_S2__param_9,
	.param .u64 .ptr .align 1 _Z11vec_add_frkPK6ParamsPfS2_dS2_S2_S2_S2_S2_S2_S2_S2__param_10,
	.param .u64 .ptr .align 1 _Z11vec_add_frkPK6ParamsPfS2_dS2_S2_S2_S2_S2_S2_S2_S2__param_11
)
{
	.reg .pred 	%p<3>;
	.reg .b32 	%r<27>;
	.reg .b32 	%f<19>;
	.reg .b64 	%rd<37>;
	.reg .b64 	%fd<10>;

	ld.param.u64 	%rd12, [_Z11vec_add_frkPK6ParamsPfS2_dS2_S2_S2_S2_S2_S2_S2_S2__param_0];
	ld.param.u64 	%rd3, [_Z11vec_add_frkPK6ParamsPfS2_dS2_S2_S2_S2_S2_S2_S2_S2__param_2];
	ld.param.u64 	%rd4, [_Z11vec_add_frkPK6ParamsPfS2_dS2_S2_S2_S2_S2_S2_S2_S2__param_4];
	ld.param.u64 	%rd5, [_Z11vec_add_frkPK6ParamsPfS2_dS2_S2_S2_S2_S2_S2_S2_S2__param_5];
	ld.param.u64 	%rd8, [_Z11vec_add_frkPK6ParamsPfS2_dS2_S2_S2_S2_S2_S2_S2_S2__param_8];
	ld.param.u64 	%rd9, [_Z11vec_add_frkPK6ParamsPfS2_dS2_S2_S2_S2_S2_S2_S2_S2__param_9];
	ld.param.u64 	%rd10, [_Z11vec_add_frkPK6ParamsPfS2_dS2_S2_S2_S2_S2_S2_S2_S2__param_10];
	ld.param.u64 	%rd11, [_Z11vec_add_frkPK6ParamsPfS2_dS2_S2_S2_S2_S2_S2_S2_S2__param_11];
	cvta.to.global.u64 	%rd1, %rd12;
	mov.u32 	%r11, %ntid.x;
	mov.u32 	%r12, %ctaid.x;
	mov.u32 	%r13, %tid.x;
	mad.lo.s32 	%r1, %r11, %r12, %r13;
	mov.u32 	%r14, %ntid.y;
	mov.u32 	%r15, %ctaid.y;
	mov.u32 	%r16, %tid.y;
	mad.lo.s32 	%r25, %r14, %r15, %r16;
	mov.u32 	%r17, %ntid.z;
	mov.u32 	%r18, %ctaid.z;
	mov.u32 	%r19, %tid.z;
	mad.lo.s32 	%r26, %r17, %r18, %r19;
	ld.global.u32 	%r4, [%rd1];
	setp.lt.s32 	%p1, %r1, %r4;
	@%p1 bra 	$L__BB2_2;
	ld.global.u32 	%r24, [%rd1+4];
	bra.uni 	$L__BB2_3;
$L__BB2_2:
	ld.global.u32 	%r24, [%rd1+4];
	setp.ge.s32 	%p2, %r25, %r24;
$L__BB2_3:
	ld.param.u64 	%rd36, [_Z11vec_add_frkPK6ParamsPfS2_dS2_S2_S2_S2_S2_S2_S2_S2__param_7];
	ld.param.u64 	%rd35, [_Z11vec_add_frkPK6ParamsPfS2_dS2_S2_S2_S2_S2_S2_S2_S2__param_6];
	ld.param.f64 	%fd9, [_Z11vec_add_frkPK6ParamsPfS2_dS2_S2_S2_S2_S2_S2_S2_S2__param_3];
	ld.param.u64 	%rd34, [_Z11vec_add_frkPK6ParamsPfS2_dS2_S2_S2_S2_S2_S2_S2_S2__param_1];
	cvta.to.global.u64 	%rd13, %rd4;
	cvta.to.global.u64 	%rd14, %rd35;
	cvta.to.global.u64 	%rd15, %rd8;
	cvta.to.global.u64 	%rd16, %rd10;
	cvta.to.global.u64 	%rd17, %rd34;
	cvta.to.global.u64 	%rd18, %rd5;
	cvta.to.global.u64 	%rd19, %rd36;
	cvta.to.global.u64 	%rd20, %rd9;
	cvta.to.global.u64 	%rd21, %rd11;
	cvta.to.global.u64 	%rd22, %rd3;
	mad.lo.s32 	%r22, %r24, %r26, %r25;
	mad.lo.s32 	%r23, %r22, %r4, %r1;
	div.rn.f64 	%fd2, %fd9, 0d4018000000000000;
	mul.wide.s32 	%rd23, %r23, 4;
	add.s64 	%rd24, %rd13, %rd23;
	ld.global.f32 	%f1, [%rd24];
	add.s64 	%rd25, %rd14, %rd23;
	ld.global.f32 	%f2, [%rd25];
	fma.rn.f32 	%f3, %f2, 0f40000000, %f1;
	add.s64 	%rd26, %rd15, %rd23;
	ld.global.f32 	%f4, [%rd26];
	fma.rn.f32 	%f5, %f4, 0f40000000, %f3;
	add.s64 	%rd27, %rd16, %rd23;
	ld.global.f32 	%f6, [%rd27];
	add.f32 	%f7, %f6, %f5;
	cvt.f64.f32 	%fd3, %f7;
	add.s64 	%rd28, %rd17, %rd23;
	ld.global.f32 	%f8, [%rd28];
	cvt.f64.f32 	%fd4, %f8;
	fma.rn.f64 	%fd5, %fd2, %fd3, %fd4;
	cvt.rn.f32.f64 	%f9, %fd5;
	st.global.f32 	[%rd28], %f9;
	add.s64 	%rd29, %rd18, %rd23;
	ld.global.f32 	%f10, [%rd29];
	add.s64 	%rd30, %rd19, %rd23;
	ld.global.f32 	%f11, [%rd30];
	fma.rn.f32 	%f12, %f11, 0f40000000, %f10;
	add.s64 	%rd31, %rd20, %rd23;
	ld.global.f32 	%f13, [%rd31];
	fma.rn.f32 	%f14, %f13, 0f40000000, %f12;
	add.s64 	%rd32, %rd21, %rd23;
	ld.global.f32 	%f15, [%rd32];
	add.f32 	%f16, %f15, %f14;
	cvt.f64.f32 	%fd6, %f16;
	add.s64 	%rd33, %rd22, %rd23;
	ld.global.f32 	%f17, [%rd33];
	cvt.f64.f32 	%fd7, %f17;
	fma.rn.f64 	%fd8, %fd2, %fd6, %fd7;
	cvt.rn.f32.f64 	%f18, %fd8;
	st.global.f32 	[%rd33], %f18;
	ret;

}


// ===== COMPILED SASS (sm_100) =====

	.target	sm_100

	.elftype	@"ET_EXEC"


//--------------------- .note.nv.tkinfo           --------------------------
	.section	.note.nv.tkinfo,"",@"SHT_NOTE"
	.sectionflags	@"SHF_NOTE_NV_TKINFO"
	.tkinfo
        /*0018*/ 	.word	0x00000002
        /*0030*/ 	.string	""
        /*0030*/ 	.string	"ptxas"
        /*0030*/ 	.string	"Cuda compilation tools, release 13.0, V13.0.88"
        /*0030*/ 	.string	"Build cuda_13.0.r13.0/compiler.36424714_0"
        /*0030*/ 	.string	"-arch sm_100 -m 64 "



//--------------------- .note.nv.cuinfo           --------------------------
	.section	.note.nv.cuinfo,"",@"SHT_NOTE"
	.sectionflags	@"SHF_NOTE_NV_CUINFO"
        /*0018*/ 	.short	0x0002
        /*001a*/ 	.short	0x0064
        /*001c*/ 	.short	0x0082
	.zero		2


//--------------------- .nv.info                  --------------------------
	.section	.nv.info,"",@"SHT_CUDA_INFO"
	.align	4


	//----- nvinfo : EIATTR_REGCOUNT
	.align		4
        /*0000*/ 	.byte	0x04, 0x2f
        /*0002*/ 	.short	(.L_6 - .L_5)
	.align		4
.L_5:
        /*0004*/ 	.word	index@(_Z10vec_add_uvPK6ParamsPfS2_S2_S2_)
        /*0008*/ 	.word	0x00000024


	//----- nvinfo : EIATTR_FRAME_SIZE
	.align		4
.L_6:
        /*000c*/ 	.byte	0x04, 0x11
        /*000e*/ 	.short	(.L_8 - .L_7)
	.align		4
.L_7:
        /*0010*/ 	.word	index@($__internal_1_$__cuda_sm20_div_rn_f64_full)
        /*0014*/ 	.word	0x00000010


	//----- nvinfo : EIATTR_FRAME_SIZE
	.align		4
.L_8:
        /*0018*/ 	.byte	0x04, 0x11
        /*001a*/ 	.short	(.L_10 - .L_9)
	.align		4
.L_9:
        /*001c*/ 	.word	index@(_Z10vec_add_uvPK6ParamsPfS2_S2_S2_)
        /*0020*/ 	.word	0x00000010


	//----- nvinfo : EIATTR_REGCOUNT
	.align		4
.L_10:
        /*0024*/ 	.byte	0x04, 0x2f
        /*0026*/ 	.short	(.L_12 - .L_11)
	.align		4
.L_11:
        /*0028*/ 	.word	index@(_Z10vec_add_rkPK6ParamsPfS2_S2_S2_dS2_S2_)
        /*002c*/ 	.word	0x00000015


	//----- nvinfo : EIATTR_FRAME_SIZE
	.align		4
.L_12:
        /*0030*/ 	.byte	0x04, 0x11
        /*0032*/ 	.short	(.L_14 - .L_13)
	.align		4
.L_13:
        /*0034*/ 	.word	index@(_Z10vec_add_rkPK6ParamsPfS2_S2_S2_dS2_S2_)
        /*0038*/ 	.word	0x00000000


	//----- nvinfo : EIATTR_REGCOUNT
	.align		4
.L_14:
        /*003c*/ 	.byte	0x04, 0x2f
        /*003e*/ 	.short	(.L_16 - .L_15)
	.align		4
.L_15:
        /*0040*/ 	.word	index@(_Z11vec_add_frkPK6ParamsPfS2_dS2_S2_S2_S2_S2_S2_S2_S2_)
        /*0044*/ 	.word	0x0000001c


	//----- nvinfo : EIATTR_FRAME_SIZE
	.align		4
.L_16:
        /*0048*/ 	.byte	0x04, 0x11
        /*004a*/ 	.short	(.L_18 - .L_17)
	.align		4
.L_17:
        /*004c*/ 	.word	index@($__internal_0_$__cuda_sm20_div_rn_f64_full)
        /*0050*/ 	.word	0x00000000


	//----- nvinfo : EIATTR_FRAME_SIZE
	.align		4
.L_18:
        /*0054*/ 	.byte	0x04, 0x11
        /*0056*/ 	.short	(.L_20 - .L_19)
	.align		4
.L_19:
        /*0058*/ 	.word	index@(_Z11vec_add_frkPK6ParamsPfS2_dS2_S2_S2_S2_S2_S2_S2_S2_)
        /*005c*/ 	.word	0x00000000


	//----- nvinfo : EIATTR_MIN_STACK_SIZE
	.align		4
.L_20:
        /*0060*/ 	.byte	0x04, 0x12
        /*0062*/ 	.short	(.L_22 - .L_21)
	.align		4
.L_21:
        /*0064*/ 	.word	index@(_Z11vec_add_frkPK6ParamsPfS2_dS2_S2_S2_S2_S2_S2_S2_S2_)
        /*0068*/ 	.word	0x00000000


	//----- nvinfo : EIATTR_MIN_STACK_SIZE
	.align		4
.L_22:
        /*006c*/ 	.byte	0x04, 0x12
        /*006e*/ 	.short	(.L_24 - .L_23)
	.align		4
.L_23:
        /*0070*/ 	.word	index@(_Z10vec_add_rkPK6ParamsPfS2_S2_S2_dS2_S2_)
        /*0074*/ 	.word	0x00000000


	//----- nvinfo : EIATTR_MIN_STACK_SIZE
	.align		4
.L_24:
        /*0078*/ 	.byte	0x04, 0x12
        /*007a*/ 	.short	(.L_26 - .L_25)
	.align		4
.L_25:
        /*007c*/ 	.word	index@(_Z10vec_add_uvPK6ParamsPfS2_S2_S2_)
        /*0080*/ 	.word	0x00000010
.L_26:


//--------------------- .nv.compat                --------------------------
	.section	.nv.compat,"",@"SHT_CUDA_COMPAT_INFO"
	.align	4
        /*0000*/ 	.byte	0x02, 0x09, 0x00, 0x00, 0x02, 0x02, 0x01, 0x00, 0x02, 0x05, 0x05, 0x00, 0x03, 0x07, 0x01, 0x01
        /*0010*/ 	.byte	0x02, 0x03, 0x00, 0x00, 0x02, 0x06, 0x01, 0x00, 0x04, 0x0b, 0x08, 0x00, 0x01, 0x00, 0x00, 0x00
        /*0020*/ 	.byte	0x00, 0x00, 0x00, 0x00


//--------------------- .nv.info._Z11vec_add_frkPK6ParamsPfS2_dS2_S2_S2_S2_S2_S2_S2_S2_ --------------------------
	.section	.nv.info._Z11vec_add_frkPK6ParamsPfS2_dS2_S2_S2_S2_S2_S2_S2_S2_,"",@"SHT_CUDA_INFO"
	.sectionflags	@""
	.align	4


	//----- nvinfo : EIATTR_CUDA_API_VERSION
	.align		4
        /*0000*/ 	.byte	0x04, 0x37
        /*0002*/ 	.short	(.L_28 - .L_27)
.L_27:
        /*0004*/ 	.word	0x00000082


	//----- nvinfo : EIATTR_KPARAM_INFO
	.align		4
.L_28:
        /*0008*/ 	.byte	0x04, 0x17
        /*000a*/ 	.short	(.L_30 - .L_29)
.L_29:
        /*000c*/ 	.word	0x00000000
        /*0010*/ 	.short	0x000b
        /*0012*/ 	.short	0x0058
        /*0014*/ 	.byte	0x00, 0xf5, 0x21, 0x00


	//----- nvinfo : EIATTR_KPARAM_INFO
	.align		4
.L_30:
        /*0018*/ 	.byte	0x04, 0x17
        /*001a*/ 	.short	(.L_32 - .L_31)
.L_31:
        /*001c*/ 	.word	0x00000000
        /*0020*/ 	.short	0x000a
        /*0022*/ 	.short	0x0050
        /*0024*/ 	.byte	0x00, 0xf5, 0x21, 0x00


	//----- nvinfo : EIATTR_KPARAM_INFO
	.align		4
.L_32:
        /*0028*/ 	.byte	0x04, 0x17
        /*002a*/ 	.short	(.L_34 - .L_33)
.L_33:
        /*002c*/ 	.word	0x00000000
        /*0030*/ 	.short	0x0009
        /*0032*/ 	.short	0x0048
        /*0034*/ 	.byte	0x00, 0xf5, 0x21, 0x00


	//----- nvinfo : EIATTR_KPARAM_INFO
	.align		4
.L_34:
        /*0038*/ 	.byte	0x04, 0x17
        /*003a*/ 	.short	(.L_36 - .L_35)
.L_35:
        /*003c*/ 	.word	0x00000000
        /*0040*/ 	.short	0x0008
        /*0042*/ 	.short	0x0040
        /*0044*/ 	.byte	0x00, 0xf5, 0x21, 0x00


	//----- nvinfo : EIATTR_KPARAM_INFO
	.align		4
.L_36:
        /*0048*/ 	.byte	0x04, 0x17
        /*004a*/ 	.short	(.L_38 - .L_37)
.L_37:
        /*004c*/ 	.word	0x00000000
        /*0050*/ 	.short	0x0007
        /*0052*/ 	.short	0x0038
        /*0054*/ 	.byte	0x00, 0xf5, 0x21, 0x00


	//----- nvinfo : EIATTR_KPARAM_INFO
	.align		4
.L_38:
        /*0058*/ 	.byte	0x04, 0x17
        /*005a*/ 	.short	(.L_40 - .L_39)
.L_39:
        /*005c*/ 	.word	0x00000000
        /*0060*/ 	.short	0x0006
        /*0062*/ 	.short	0x0030
        /*0064*/ 	.byte	0x00, 0xf5, 0x21, 0x00


	//----- nvinfo : EIATTR_KPARAM_INFO
	.align		4
.L_40:
        /*0068*/ 	.byte	0x04, 0x17
        /*006a*/ 	.short	(.L_42 - .L_41)
.L_41:
        /*006c*/ 	.word	0x00000000
        /*0070*/ 	.short	0x0005
        /*0072*/ 	.short	0x0028
        /*0074*/ 	.byte	0x00, 0xf5, 0x21, 0x00


	//----- nvinfo : EIATTR_KPARAM_INFO
	.align		4
.L_42:
        /*0078*/ 	.byte	0x04, 0x17
        /*007a*/ 	.short	(.L_44 - .L_43)
.L_43:
        /*007c*/ 	.word	0x00000000
        /*0080*/ 	.short	0x0004
        /*0082*/ 	.short	0x0020
        /*0084*/ 	.byte	0x00, 0xf5, 0x21, 0x00


	//----- nvinfo : EIATTR_KPARAM_INFO
	.align		4
.L_44:
        /*0088*/ 	.byte	0x04, 0x17
        /*008a*/ 	.short	(.L_46 - .L_45)
.L_45:
        /*008c*/ 	.word	0x00000000
        /*0090*/ 	.short	0x0003
        /*0092*/ 	.short	0x0018
        /*0094*/ 	.byte	0x00, 0xf0, 0x21, 0x00


	//----- nvinfo : EIATTR_KPARAM_INFO
	.align		4
.L_46:
        /*0098*/ 	.byte	0x04, 0x17
        /*009a*/ 	.short	(.L_48 - .L_47)
.L_47:
        /*009c*/ 	.word	0x00000000
        /*00a0*/ 	.short	0x0002
        /*00a2*/ 	.short	0x0010
        /*00a4*/ 	.byte	0x00, 0xf5, 0x21, 0x00


	//----- nvinfo : EIATTR_KPARAM_INFO
	.align		4
.L_48:
        /*00a8*/ 	.byte	0x04, 0x17
        /*00aa*/ 	.short	(.L_50 - .L_49)
.L_49:
        /*00ac*/ 	.word	0x00000000
        /*00b0*/ 	.short	0x0001
        /*00b2*/ 	.short	0x0008
        /*00b4*/ 	.byte	0x00, 0xf5, 0x21, 0x00


	//----- nvinfo : EIATTR_KPARAM_INFO
	.align		4
.L_50:
        /*00b8*/ 	.byte	0x04, 0x17
        /*00ba*/ 	.short	(.L_52 - .L_51)
.L_51:
        /*00bc*/ 	.word	0x00000000
        /*00c0*/ 	.short	0x0000
        /*00c2*/ 	.short	0x0000
        /*00c4*/ 	.byte	0x00, 0xf5, 0x21, 0x00


	//----- nvinfo : EIATTR_SPARSE_MMA_MASK
	.align		4
.L_52:
        /*00c8*/ 	.byte	0x03, 0x50
        /*00ca*/ 	.short	0x0000


	//----- nvinfo : EIATTR_MAXREG_COUNT
	.align		4
        /*00cc*/ 	.byte	0x03, 0x1b
        /*00ce*/ 	.short	0x00ff


	//----- nvinfo : EIATTR_MERCURY_ISA_VERSION
	.align		4
        /*00d0*/ 	.byte	0x03, 0x5f
        /*00d2*/ 	.short	0x0101


	//----- nvinfo : EIATTR_VRC_CTA_INIT_COUNT
	.align		4
        /*00d4*/ 	.byte	0x02, 0x4a
	.zero		1
	.zero		1


	//----- nvinfo : EIATTR_EXIT_INSTR_OFFSETS
	.align		4
        /*00d8*/ 	.byte	0x04, 0x1c
        /*00da*/ 	.short	(.L_54 - .L_53)


	//   ....[0]....
.L_53:
        /*00dc*/ 	.word	0x00000560


	//----- nvinfo : EIATTR_CRS_STACK_SIZE
	.align		4
.L_54:
        /*00e0*/ 	.byte	0x04, 0x1e
        /*00e2*/ 	.short	(.L_56 - .L_55)
.L_55:
        /*00e4*/ 	.word	0x00000000


	//----- nvinfo : EIATTR_CBANK_PARAM_SIZE
	.align		4
.L_56:
        /*00e8*/ 	.byte	0x03, 0x19
        /*00ea*/ 	.short	0x0060


	//----- nvinfo : EIATTR_PARAM_CBANK
	.align		4
        /*00ec*/ 	.byte	0x04, 0x0a
        /*00ee*/ 	.short	(.L_58 - .L_57)
	.align		4
.L_57:
        /*00f0*/ 	.word	index@(.nv.constant0._Z11vec_add_frkPK6ParamsPfS2_dS2_S2_S2_S2_S2_S2_S2_S2_)
        /*00f4*/ 	.short	0x0380
        /*00f6*/ 	.short	0x0060


	//----- nvinfo : EIATTR_SW_WAR
	.align		4
.L_58:
        /*00f8*/ 	.byte	0x04, 0x36
        /*00fa*/ 	.short	(.L_60 - .L_59)
.L_59:
        /*00fc*/ 	.word	0x00000008
.L_60:


//--------------------- .nv.info._Z10vec_add_rkPK6ParamsPfS2_S2_S2_dS2_S2_ --------------------------
	.section	.nv.info._Z10vec_add_rkPK6ParamsPfS2_S2_S2_dS2_S2_,"",@"SHT_CUDA_INFO"
	.sectionflags	@""
	.align	4


	//----- nvinfo : EIATTR_CUDA_API_VERSION
	.align		4
        /*0000*/ 	.byte	0x04, 0x37
        /*0002*/ 	.short	(.L_62 - .L_61)
.L_61:
        /*0004*/ 	.word	0x00000082


	//----- nvinfo : EIATTR_KPARAM_INFO
	.align		4
.L_62:
        /*0008*/ 	.byte	0x04, 0x17
        /*000a*/ 	.short	(.L_64 - .L_63)
.L_63:
        /*000c*/ 	.word	0x00000000
        /*0010*/ 	.short	0x0007
        /*0012*/ 	.short	0x0038
        /*0014*/ 	.byte	0x00, 0xf5, 0x21, 0x00


	//----- nvinfo : EIATTR_KPARAM_INFO
	.align		4
.L_64:
        /*0018*/ 	.byte	0x04, 0x17
        /*001a*/ 	.short	(.L_66 - .L_65)
.L_65:
        /*001c*/ 	.word	0x00000000
        /*0020*/ 	.short	0x0006
        /*0022*/ 	.short	0x0030
        /*0024*/ 	.byte	0x00, 0xf5, 0x21, 0x00


	//----- nvinfo : EIATTR_KPARAM_INFO
	.align		4
.L_66:
        /*0028*/ 	.byte	0x04, 0x17
        /*002a*/ 	.short	(.L_68 - .L_67)
.L_67:
        /*002c*/ 	.word	0x00000000
        /*0030*/ 	.short	0x0005
        /*0032*/ 	.short	0x0028
        /*0034*/ 	.byte	0x00, 0xf0, 0x21, 0x00


	//----- nvinfo : EIATTR_KPARAM_INFO
	.align		4
.L_68:
        /*0038*/ 	.byte	0x04, 0x17
        /*003a*/ 	.short	(.L_70 - .L_69)
.L_69:
        /*003c*/ 	.word	0x00000000
        /*0040*/ 	.short	0x0004
        /*0042*/ 	.short	0x0020
        /*0044*/ 	.byte	0x00, 0xf5, 0x21, 0x00


	//----- nvinfo : EIATTR_KPARAM_INFO
	.align		4
.L_70:
        /*0048*/ 	.byte	0x04, 0x17
        /*004a*/ 	.short	(.L_72 - .L_71)
.L_71:
        /*004c*/ 	.word	0x00000000
        /*0050*/ 	.short	0x0003
        /*0052*/ 	.short	0x0018
        /*0054*/ 	.byte	0x00, 0xf5, 0x21, 0x00


	//----- nvinfo : EIATTR_KPARAM_INFO
	.align		4
.L_72:
        /*0058*/ 	.byte	0x04, 0x17
        /*005a*/ 	.short	(.L_74 - .L_73)
.L_73:
        /*005c*/ 	.word	0x00000000
        /*0060*/ 	.short	0x0002
        /*0062*/ 	.short	0x0010
        /*0064*/ 	.byte	0x00, 0xf5, 0x21, 0x00


	//----- nvinfo : EIATTR_KPARAM_INFO
	.align		4
.L_74:
        /*0068*/ 	.byte	0x04, 0x17
        /*006a*/ 	.short	(.L_76 - .L_75)
.L_75:
        /*006c*/ 	.word	0x00000000
        /*0070*/ 	.short	0x0001
        /*0072*/ 	.short	0x0008
        /*0074*/ 	.byte	0x00, 0xf5, 0x21, 0x00


	//----- nvinfo : EIATTR_KPARAM_INFO
	.align		4
.L_76:
        /*0078*/ 	.byte	0x04, 0x17
        /*007a*/ 	.short	(.L_78 - .L_77)
.L_77:
        /*007c*/ 	.word	0x00000000
        /*0080*/ 	.short	0x0000
        /*0082*/ 	.short	0x0000
        /*0084*/ 	.byte	0x00, 0xf5, 0x21, 0x00


	//----- nvinfo : EIATTR_SPARSE_MMA_MASK
	.align		4
.L_78:
        /*0088*/ 	.byte	0x03, 0x50
        /*008a*/ 	.short	0x0000


	//----- nvinfo : EIATTR_MAXREG_COUNT
	.align		4
        /*008c*/ 	.byte	0x03, 0x1b
        /*008e*/ 	.short	0x00ff


	//----- nvinfo : EIATTR_MERCURY_ISA_VERSION
	.align		4
        /*0090*/ 	.byte	0x03, 0x5f
        /*0092*/ 	.short	0x0101


	//----- nvinfo : EIATTR_VRC_CTA_INIT_COUNT
	.align		4
        /*0094*/ 	.byte	0x02, 0x4a
	.zero		1
	.zero		1


	//----- nvinfo : EIATTR_EXIT_INSTR_OFFSETS
	.align		4
        /*0098*/ 	.byte	0x04, 0x1c
        /*009a*/ 	.short	(.L_80 - .L_79)


	//   ....[0]....
.L_79:
        /*009c*/ 	.word	0x00000310


	//----- nvinfo : EIATTR_CBANK_PARAM_SIZE
	.align		4
.L_80:
        /*00a0*/ 	.byte	0x03, 0x19
        /*00a2*/ 	.short	0x0040


	//----- nvinfo : EIATTR_PARAM_CBANK
	.align		4
        /*00a4*/ 	.byte	0x04, 0x0a
        /*00a6*/ 	.short	(.L_82 - .L_81)
	.align		4
.L_81:
        /*00a8*/ 	.word	index@(.nv.constant0._Z10vec_add_rkPK6ParamsPfS2_S2_S2_dS2_S2_)
        /*00ac*/ 	.short	0x0380
        /*00ae*/ 	.short	0x0040


	//----- nvinfo : EIATTR_SW_WAR
	.align		4
.L_82:
        /*00b0*/ 	.byte	0x04, 0x36
        /*00b2*/ 	.short	(.L_84 - .L_83)
.L_83:
        /*00b4*/ 	.word	0x00000008
.L_84:


//--------------------- .nv.info._Z10vec_add_uvPK6ParamsPfS2_S2_S2_ --------------------------
	.section	.nv.info._Z10vec_add_uvPK6ParamsPfS2_S2_S2_,"",@"SHT_CUDA_INFO"
	.sectionflags	@""
	.align	4


	//----- nvinfo : EIATTR_CUDA_API_VERSION
	.align		4
        /*0000*/ 	.byte	0x04, 0x37
        /*0002*/ 	.short	(.L_86 - .L_85)
.L_85:
        /*0004*/ 	.word	0x00000082


	//----- nvinfo : EIATTR_KPARAM_INFO
	.align		4
.L_86:
        /*0008*/ 	.byte	0x04, 0x17
        /*000a*/ 	.short	(.L_88 - .L_87)
.L_87:
        /*000c*/ 	.word	0x00000000
        /*0010*/ 	.short	0x0004
        /*0012*/ 	.short	0x0020
        /*0014*/ 	.byte	0x00, 0xf5, 0x21, 0x00


	//----- nvinfo : EIATTR_KPARAM_INFO
	.align		4
.L_88:
        /*0018*/ 	.byte	0x04, 0x17
        /*001a*/ 	.short	(.L_90 - .L_89)
.L_89:
        /*001c*/ 	.word	0x00000000
        /*0020*/ 	.short	0x0003
        /*0022*/ 	.short	0x0018
        /*0024*/ 	.byte	0x00, 0xf5, 0x21, 0x00


	//----- nvinfo : EIATTR_KPARAM_INFO
	.align		4
.L_90:
        /*0028*/ 	.byte	0x04, 0x17
        /*002a*/ 	.short	(.L_92 - .L_91)
.L_91:
        /*002c*/ 	.word	0x00000000
        /*0030*/ 	.short	0x0002
        /*0032*/ 	.short	0x0010
        /*0034*/ 	.byte	0x00, 0xf5, 0x21, 0x00


	//----- nvinfo : EIATTR_KPARAM_INFO
	.align		4
.L_92:
        /*0038*/ 	.byte	0x04, 0x17
        /*003a*/ 	.short	(.L_94 - .L_93)
.L_93:
        /*003c*/ 	.word	0x00000000
        /*0040*/ 	.short	0x0001
        /*0042*/ 	.short	0x0008
        /*0044*/ 	.byte	0x00, 0xf5, 0x21, 0x00


	//----- nvinfo : EIATTR_KPARAM_INFO
	.align		4
.L_94:
        /*0048*/ 	.byte	0x04, 0x17
        /*004a*/ 	.short	(.L_96 - .L_95)
.L_95:
        /*004c*/ 	.word	0x00000000
        /*0050*/ 	.short	0x0000
        /*0052*/ 	.short	0x0000
        /*0054*/ 	.byte	0x00, 0xf5, 0x21, 0x00


	//----- nvinfo : EIATTR_SPARSE_MMA_MASK
	.align		4
.L_96:
        /*0058*/ 	.byte	0x03, 0x50
        /*005a*/ 	.short	0x0000


	//----- nvinfo : EIATTR_MAXREG_COUNT
	.align		4
        /*005c*/ 	.byte	0x03, 0x1b
        /*005e*/ 	.short	0x00ff


	//----- nvinfo : EIATTR_EXTERNS
	.align		4
        /*0060*/ 	.byte	0x04, 0x0f
        /*0062*/ 	.short	(.L_98 - .L_97)


	//   ....[0]....
	.align		4
.L_97:
        /*0064*/ 	.word	index@(vprintf)


	//----- nvinfo : EIATTR_MERCURY_ISA_VERSION
	.align		4
.L_98:
        /*0068*/ 	.byte	0x03, 0x5f
        /*006a*/ 	.short	0x0101


	//----- nvinfo : EIATTR_VRC_CTA_INIT_COUNT
	.align		4
        /*006c*/ 	.byte	0x02, 0x4a
	.zero		1
	.zero		1


	//----- nvinfo : EIATTR_SYSCALL_OFFSETS
	.align		4
        /*0070*/ 	.byte	0x04, 0x46
        /*0072*/ 	.short	(.L_100 - .L_99)


	//   ....[0]....
.L_99:
        /*0074*/ 	.word	0x000000e0


	//   ....[1]....
        /*0078*/ 	.word	0x000002e0


	//   ....[2]....
        /*007c*/ 	.word	0x000003b0


	//   ....[3]....
        /*0080*/ 	.word	0x000004c0


	//   ....[4]....
        /*0084*/ 	.word	0x00000e50


	//----- nvinfo : EIATTR_EXIT_INSTR_OFFSETS
	.align		4
.L_100:
        /*0088*/ 	.byte	0x04, 0x1c
        /*008a*/ 	.short	(.L_102 - .L_101)


	//   ....[0]....
.L_101:
        /*008c*/ 	.word	0x000002f0


	//   ....[1]....
        /*0090*/ 	.word	0x00000e60


	//----- nvinfo : EIATTR_CRS_STACK_SIZE
	.align		4
.L_102:
        /*0094*/ 	.byte	0x04, 0x1e
        /*0096*/ 	.short	(.L_104 - .L_103)
.L_103:
        /*0098*/ 	.word	0x00000000


	//----- nvinfo : EIATTR_CBANK_PARAM_SIZE
	.align		4
.L_104:
        /*009c*/ 	.byte	0x03, 0x19
        /*009e*/ 	.short	0x0028


	//----- nvinfo : EIATTR_PARAM_CBANK
	.align		4
        /*00a0*/ 	.byte	0x04, 0x0a
        /*00a2*/ 	.short	(.L_106 - .L_105)
	.align		4
.L_105:
        /*00a4*/ 	.word	index@(.nv.constant0._Z10vec_add_uvPK6ParamsPfS2_S2_S2_)
        /*00a8*/ 	.short	0x0380
        /*00aa*/ 	.short	0x0028


	//----- nvinfo : EIATTR_SW_WAR
	.align		4
.L_106:
        /*00ac*/ 	.byte	0x04, 0x36
        /*00ae*/ 	.short	(.L_108 - .L_107)
.L_107:
        /*00b0*/ 	.word	0x00000008
.L_108:


//--------------------- .nv.callgraph             --------------------------
	.section	.nv.callgraph,"",@"SHT_CUDA_CALLGRAPH"
	.align	4
	.sectionentsize	8
	.align		4
        /*0000*/ 	.word	0x00000000
	.align		4
        /*0004*/ 	.word	0xffffffff
	.align		4
        /*0008*/ 	.word	index@(_Z10vec_add_uvPK6ParamsPfS2_S2_S2_)
	.align		4
        /*000c*/ 	.word	index@(vprintf)
	.align		4
        /*0010*/ 	.word	0x00000000
	.align		4
        /*0014*/ 	.word	0xfffffffe
	.align		4
        /*0018*/ 	.word	0x00000000
	.align		4
        /*001c*/ 	.word	0xfffffffd
	.align		4
        /*0020*/ 	.word	0x00000000
	.align		4
        /*0024*/ 	.word	0xfffffffc


//--------------------- .nv.constant4             --------------------------
	.section	.nv.constant4,"a",@progbits
	.align	8
	.align		8
.nv.constant4:
        /*0000*/ 	.dword	$str
	.align		8
        /*0008*/ 	.dword	$str$1
	.align		8
        /*0010*/ 	.dword	$str$2
	.align		8
        /*0018*/ 	.dword	$str$3
	.align		8
        /*0020*/ 	.dword	$str$4
	.align		8
        /*0028*/ 	.dword	vprintf


//--------------------- .text._Z11vec_add_frkPK6ParamsPfS2_dS2_S2_S2_S2_S2_S2_S2_S2_ --------------------------
	.section	.text._Z11vec_add_frkPK6ParamsPfS2_dS2_S2_S2_S2_S2_S2_S2_S2_,"ax",@progbits
	.align	128
        .global         _Z11vec_add_frkPK6ParamsPfS2_dS2_S2_S2_S2_S2_S2_S2_S2_
        .type           _Z11vec_add_frkPK6ParamsPfS2_dS2_S2_S2_S2_S2_S2_S2_S2_,@function
        .size           _Z11vec_add_frkPK6ParamsPfS2_dS2_S2_S2_S2_S2_S2_S2_S2_,(.L_x_28 - _Z11vec_add_frkPK6ParamsPfS2_dS2_S2_S2_S2_S2_S2_S2_S2_)
        .other          _Z11vec_add_frkPK6ParamsPfS2_dS2_S2_S2_S2_S2_S2_S2_S2_,@"STO_CUDA_ENTRY STV_DEFAULT"
_Z11vec_add_frkPK6ParamsPfS2_dS2_S2_S2_S2_S2_S2_S2_S2_:
.text._Z11vec_add_frkPK6ParamsPfS2_dS2_S2_S2_S2_S2_S2_S2_S2_:
[----:B------:R-:W-:Y:S08]  /*0000*/  LDC R1, c[0x0][0x37c] ;  /* 0x0000df00ff017b82 */ /* 0x000ff00000000800 */
[----:B------:R-:W0:Y:S01]  /*0010*/  LDC.64 R6, c[0x0][0x380] ;  /* 0x0000e000ff067b82 */ /* 0x000e220000000a00 */
[----:B------:R-:W0:Y:S02]  /*0020*/  LDCU.64 UR4, c[0x0][0x358] ;  /* 0x00006b00ff0477ac */ /* 0x000e240008000a00 */
[----:B0-----:R-:W2:Y:S04]  /*0030*/  LDG.E R0, desc[UR4][R6.64] ;  /* 0x0000000406007981 */ /* 0x001ea8000c1e1900 */
[----:B------:R0:W3:Y:S01]  /*0040*/  LDG.E R4, desc[UR4][R6.64+0x4] ;  /* 0x0000040406047981 */ /* 0x0000e2000c1e1900 */
[----:B------:R-:W1:Y:S01]  /*0050*/  MUFU.RCP64H R3, 6 ;  /* 0x4018000000037908 */ /* 0x000e620000001800 */
[----:B------:R-:W-:-:S02]  /*0060*/  HFMA2 R2, -RZ, RZ, 0, 5.9604644775390625e-08 ;  /* 0x00000001ff027431 */ /* 0x000fc400000001ff */
[----:B------:R-:W-:Y:S01]  /*0070*/  IMAD.MOV.U32 R10, RZ, RZ, 0x0 ;  /* 0x00000000ff0a7424 */ /* 0x000fe200078e00ff */
[----:B------:R-:W4:Y:S01]  /*0080*/  S2R R5, SR_CTAID.X ;  /* 0x0000000000057919 */ /* 0x000f220000002500 */
[----:B------:R-:W-:Y:S01]  /*0090*/  IMAD.MOV.U32 R11, RZ, RZ, 0x40180000 ;  /* 0x40180000ff0b7424 */ /* 0x000fe200078e00ff */
[----:B------:R-:W4:Y:S01]  /*00a0*/  LDCU UR6, c[0x0][0x360] ;  /* 0x00006c00ff0677ac */ /* 0x000f220008000800 */
[----:B------:R-:W4:Y:S01]  /*00b0*/  S2R R12, SR_TID.X ;  /* 0x00000000000c7919 */ /* 0x000f220000002100 */
[----:B------:R-:W5:Y:S01]  /*00c0*/  S2R R13, SR_CTAID.Z ;  /* 0x00000000000d7919 */ /* 0x000f620000002700 */
[----:B------:R-:W5:Y:S02]  /*00d0*/  S2R R14, SR_TID.Z ;  /* 0x00000000000e7919 */ /* 0x000f640000002300 */
[----:B-1----:R-:W-:-:S08]  /*00e0*/  DFMA R8, R2, -R10, 1 ;  /* 0x3ff000000208742b */ /* 0x002fd0000000080a */
[----:B------:R-:W-:-:S08]  /*00f0*/  DFMA R8, R8, R8, R8 ;  /* 0x000000080808722b */ /* 0x000fd00000000008 */
[----:B------:R-:W-:Y:S01]  /*0100*/  DFMA R8, R2, R8, R2 ;  /* 0x000000080208722b */ /* 0x000fe20000000002 */
[----:B------:R-:W0:Y:S01]  /*0110*/  LDC.64 R2, c[0x0][0x398] ;  /* 0x0000e600ff027b82 */ /* 0x000e220000000a00 */
[----:B----4-:R-:W-:Y:S01]  /*0120*/  IMAD R5, R5, UR6, R12 ;  /* 0x0000000605057c24 */ /* 0x010fe2000f8e020c */
[----:B------:R-:W1:Y:S05]  /*0130*/  LDCU UR6, c[0x0][0x364] ;  /* 0x00006c80ff0677ac */ /* 0x000e6a0008000800 */
[C---:B------:R-:W-:Y:S01]  /*0140*/  DFMA R10, R8.reuse, -R10, 1 ;  /* 0x3ff00000080a742b */ /* 0x040fe2000000080a */
[----:B------:R-:W4:Y:S01]  /*0150*/  LDC R12, c[0x0][0x39c] ;  /* 0x0000e700ff0c7b82 */ /* 0x000f220000000800 */
[----:B------:R-:W5:Y:S06]  /*0160*/  LDCU UR7, c[0x0][0x368] ;  /* 0x00006d00ff0777ac */ /* 0x000f6c0008000800 */
[----:B------:R-:W-:Y:S01]  /*0170*/  DFMA R10, R8, R10, R8 ;  /* 0x0000000a080a722b */ /* 0x000fe20000000008 */
[----:B------:R-:W1:Y:S01]  /*0180*/  S2R R8, SR_CTAID.Y ;  /* 0x0000000000087919 */ /* 0x000e620000002600 */
[----:B------:R-:W1:Y:S06]  /*0190*/  S2R R9, SR_TID.Y ;  /* 0x0000000000097919 */ /* 0x000e6c0000002200 */
[----:B0-----:R-:W-:-:S08]  /*01a0*/  DMUL R6, R10, R2 ;  /* 0x000000020a067228 */ /* 0x001fd00000000000 */
[----:B------:R-:W-:Y:S01]  /*01b0*/  DFMA R2, R6, -6, R2 ;  /* 0xc01800000602782b */ /* 0x000fe20000000002 */
[----:B----4-:R-:W-:-:S07]  /*01c0*/  FSETP.GEU.AND P1, PT, |R12|, 6.5827683646048100446e-37, PT ;  /* 0x036000000c00780b */ /* 0x010fce0003f2e200 */
[----:B------:R-:W-:Y:S01]  /*01d0*/  DFMA R2, R10, R2, R6 ;  /* 0x000000020a02722b */ /* 0x000fe20000000006 */
[----:B-----5:R-:W-:-:S09]  /*01e0*/  IMAD R7, R13, UR7, R14 ;  /* 0x000000070d077c24 */ /* 0x020fd2000f8e020e */
[----:B------:R-:W-:Y:S01]  /*01f0*/  FFMA R10, RZ, 2.375, R3 ;  /* 0x40180000ff0a7823 */ /* 0x000fe20000000003 */
[----:B-1----:R-:W-:Y:S01]  /*0200*/  IMAD R6, R8, UR6, R9 ;  /* 0x0000000608067c24 */ /* 0x002fe2000f8e0209 */
[----:B--2---:R-:W-:-:S03]  /*0210*/  ISETP.GE.AND P0, PT, R5, R0, PT ;  /* 0x000000000500720c */ /* 0x004fc60003f06270 */
[----:B------:R-:W-:Y:S01]  /*0220*/  FSETP.GT.AND P0, PT, |R10|, 1.469367938527859385e-39, PT ;  /* 0x001000000a00780b */ /* 0x000fe20003f04200 */
[----:B---3--:R-:W-:-:S04]  /*0230*/  IMAD R4, R7, R4, R6 ;  /* 0x0000000407047224 */ /* 0x008fc800078e0206 */
[----:B------:R-:W-:-:S08]  /*0240*/  IMAD R0, R0, R4, R5 ;  /* 0x0000000400007224 */ /* 0x000fd000078e0205 */
[----:B------:R-:W-:Y:S05]  /*0250*/  @P0 BRA P1, `(.L_x_0) ;  /* 0x0000000000080947 */ /* 0x000fea0000800000 */
[----:B------:R-:W-:-:S07]  /*0260*/  MOV R6, 0x280 ;  /* 0x0000028000067802 */ /* 0x000fce0000000f00 */
[----:B------:R-:W-:Y:S05]  /*0270*/  CALL.REL.NOINC `($__internal_0_$__cuda_sm20_div_rn_f64_full) ;  /* 0x0000000000bc7944 */ /* 0x000fea0003c00000 */
.L_x_0:
[----:B------:R-:W0:Y:S08]  /*0280*/  LDC.64 R6, c[0x0][0x3a0] ;  /* 0x0000e800ff067b82 */ /* 0x000e300000000a00 */
[----:B------:R-:W1:Y:S08]  /*0290*/  LDC.64 R8, c[0x0][0x3b0] ;  /* 0x0000ec00ff087b82 */ /* 0x000e700000000a00 */
[----:B------:R-:W2:Y:S08]  /*02a0*/  LDC.64 R10, c[0x0][0x3c0] ;  /* 0x0000f000ff0a7b82 */ /* 0x000eb00000000a00 */
[----:B------:R-:W3:Y:S01]  /*02b0*/  LDC.64 R12, c[0x0][0x3d0] ;  /* 0x0000f400ff0c7b82 */ /* 0x000ee20000000a00 */
[----:B0-----:R-:W-:-:S06]  /*02c0*/  IMAD.WIDE R6, R0, 0x4, R6 ;  /* 0x0000000400067825 */ /* 0x001fcc00078e0206 */
[----:B------:R-:W4:Y:S01]  /*02d0*/  LDG.E R6, desc[UR4][R6.64] ;  /* 0x0000000406067981 */ /* 0x000f22000c1e1900 */
[----:B------:R-:W0:Y:S01]  /*02e0*/  LDC.64 R4, c[0x0][0x388] ;  /* 0x0000e200ff047b82 */ /* 0x000e220000000a00 */
[----:B-1----:R-:W-:-:S06]  /*02f0*/  IMAD.WIDE R8, R0, 0x4, R8 ;  /* 0x0000000400087825 */ /* 0x002fcc00078e0208 */
[----:B------:R-:W4:Y:S01]  /*0300*/  LDG.E R9, desc[UR4][R8.64] ;  /* 0x0000000408097981 */ /* 0x000f22000c1e1900 */
[C---:B--2---:R-:W-:Y:S01]  /*0310*/  IMAD.WIDE R10, R0.reuse, 0x4, R10 ;  /* 0x00000004000a7825 */ /* 0x044fe200078e020a */
[----:B------:R-:W1:Y:S05]  /*0320*/  LDC.64 R18, c[0x0][0x3c8] ;  /* 0x0000f200ff127b82 */ /* 0x000e6a0000000a00 */
[----:B------:R-:W2:Y:S01]  /*0330*/  LDG.E R11, desc[UR4][R10.64] ;  /* 0x000000040a0b7981 */ /* 0x000ea2000c1e1900 */
[C---:B---3--:R-:W-:Y:S02]  /*0340*/  IMAD.WIDE R12, R0.reuse, 0x4, R12 ;  /* 0x00000004000c7825 */ /* 0x048fe400078e020c */
[----:B------:R-:W3:Y:S04]  /*0350*/  LDC.64 R20, c[0x0][0x390] ;  /* 0x0000e400ff147b82 */ /* 0x000ee80000000a00 */
[----:B------:R-:W5:Y:S01]  /*0360*/  LDG.E R13, desc[UR4][R12.64] ;  /* 0x000000040c0d7981 */ /* 0x000f62000c1e1900 */
[----:B0-----:R-:W-:-:S05]  /*0370*/  IMAD.WIDE R4, R0, 0x4, R4 ;  /* 0x0000000400047825 */ /* 0x001fca00078e0204 */
[----:B------:R-:W3:Y:S01]  /*0380*/  LDG.E R23, desc[UR4][R4.64] ;  /* 0x0000000404177981 */ /* 0x000ee2000c1e1900 */
[----:B----4-:R-:W-:Y:S02]  /*0390*/  FFMA R16, R9, 2, R6 ;  /* 0x4000000009107823 */ /* 0x010fe40000000006 */
[----:B------:R-:W0:Y:S02]  /*03a0*/  LDC.64 R8, c[0x0][0x3b8] ;  /* 0x0000ee00ff087b82 */ /* 0x000e240000000a00 */
[----:B--2---:R-:W-:-:S04]  /*03b0*/  FFMA R16, R11, 2, R16 ;  /* 0x400000000b107823 */ /* 0x004fc80000000010 */
[----:B-----5:R-:W-:Y:S02]  /*03c0*/  FADD R22, R16, R13 ;  /* 0x0000000d10167221 */ /* 0x020fe40000000000 */
[----:B------:R-:W2:Y:S02]  /*03d0*/  LDC.64 R16, c[0x0][0x3a8] ;  /* 0x0000ea00ff107b82 */ /* 0x000ea40000000a00 */
[----:B------:R-:W-:Y:S08]  /*03e0*/  F2F.F64.F32 R6, R22 ;  /* 0x0000001600067310 */ /* 0x000ff00000201800 */
[----:B---3--:R-:W3:Y:S02]  /*03f0*/  F2F.F64.F32 R14, R23 ;  /* 0x00000017000e7310 */ /* 0x008ee40000201800 */
[----:B---3--:R-:W-:Y:S01]  /*0400*/  DFMA R14, R6, R2, R14 ;  /* 0x00000002060e722b */ /* 0x008fe2000000000e */
[----:B------:R-:W3:Y:S05]  /*0410*/  LDC.64 R6, c[0x0][0x3d8] ;  /* 0x0000f600ff067b82 */ /* 0x000eea0000000a00 */
[----:B------:R-:W4:Y:S01]  /*0420*/  F2F.F32.F64 R25, R14 ;  /* 0x0000000e00197310 */ /* 0x000f220000301000 */
[----:B--2---:R-:W-:-:S04]  /*0430*/  IMAD.WIDE R10, R0, 0x4, R16 ;  /* 0x00000004000a7825 */ /* 0x004fc800078e0210 */
[----:B0-----:R-:W-:-:S04]  /*0440*/  IMAD.WIDE R12, R0, 0x4, R8 ;  /* 0x00000004000c7825 */ /* 0x001fc800078e0208 */
[C---:B-1----:R-:W-:Y:S01]  /*0450*/  IMAD.WIDE R16, R0.reuse, 0x4, R18 ;  /* 0x0000000400107825 */ /* 0x042fe200078e0212 */
[----:B----4-:R0:W-:Y:S04]  /*0460*/  STG.E desc[UR4][R4.64], R25 ;  /* 0x0000001904007986 */ /* 0x0101e8000c101904 */
[----:B------:R-:W2:Y:S01]  /*0470*/  LDG.E R10, desc[UR4][R10.64] ;  /* 0x000000040a0a7981 */ /* 0x000ea2000c1e1900 */
[----:B---3--:R-:W-:-:S03]  /*0480*/  IMAD.WIDE R6, R0, 0x4, R6 ;  /* 0x0000000400067825 */ /* 0x008fc600078e0206 */
[----:B------:R-:W2:Y:S01]  /*0490*/  LDG.E R13, desc[UR4][R12.64] ;  /* 0x000000040c0d7981 */ /* 0x000ea2000c1e1900 */
[----:B------:R-:W-:-:S03]  /*04a0*/  IMAD.WIDE R8, R0, 0x4, R20 ;  /* 0x0000000400087825 */ /* 0x000fc600078e0214 */
[----:B------:R-:W3:Y:S04]  /*04b0*/  LDG.E R17, desc[UR4][R16.64] ;  /* 0x0000000410117981 */ /* 0x000ee8000c1e1900 */
[----:B------:R-:W4:Y:S04]  /*04c0*/  LDG.E R7, desc[UR4][R6.64] ;  /* 0x0000000406077981 */ /* 0x000f28000c1e1900 */
[----:B------:R-:W5:Y:S01]  /*04d0*/  LDG.E R18, desc[UR4][R8.64] ;  /* 0x0000000408127981 */ /* 0x000f62000c1e1900 */
[----:B--2---:R-:W-:-:S04]  /*04e0*/  FFMA R0, R13, 2, R10 ;  /* 0x400000000d007823 */ /* 0x004fc8000000000a */
[----:B---3--:R-:W-:-:S04]  /*04f0*/  FFMA R0, R17, 2, R0 ;  /* 0x4000000011007823 */ /* 0x008fc80000000000 */
[----:B----4-:R-:W-:Y:S01]  /*0500*/  FADD R0, R0, R7 ;  /* 0x0000000700007221 */ /* 0x010fe20000000000 */
[----:B-----5:R-:W-:Y:S08]  /*0510*/  F2F.F64.F32 R14, R18 ;  /* 0x00000012000e7310 */ /* 0x020ff00000201800 */
[----:B0-----:R-:W0:Y:S02]  /*0520*/  F2F.F64.F32 R4, R0 ;  /* 0x0000000000047310 */ /* 0x001e240000201800 */
[----:B0-----:R-:W-:-:S10]  /*0530*/  DFMA R4, R4, R2, R14 ;  /* 0x000000020404722b */ /* 0x001fd4000000000e */
[----:B------:R-:W0:Y:S02]  /*0540*/  F2F.F32.F64 R5, R4 ;  /* 0x0000000400057310 */ /* 0x000e240000301000 */
[----:B0-----:R-:W-:Y:S01]  /*0550*/  STG.E desc[UR4][R8.64], R5 ;  /* 0x0000000508007986 */ /* 0x001fe2000c101904 */
[----:B------:R-:W-:Y:S05]  /*0560*/  EXIT ;  /* 0x000000000000794d */ /* 0x000fea0003800000 */
        .weak           $__internal_0_$__cuda_sm20_div_rn_f64_full
        .type           $__internal_0_$__cuda_sm20_div_rn_f64_full,@function
        .size           $__internal_0_$__cuda_sm20_div_rn_f64_full,(.L_x_28 - $__internal_0_$__cuda_sm20_div_rn_f64_full)
$__internal_0_$__cuda_sm20_div_rn_f64_full:
[----:B------:R-:W0:Y:S01]  /*0570*/  LDC.64 R4, c[0x0][0x398] ;  /* 0x0000e600ff047b82 */ /* 0x000e220000000a00 */
[----:B------:R-:W-:Y:S01]  /*0580*/  IMAD.MOV.U32 R3, RZ, RZ, 0x3ff80000 ;  /* 0x3ff80000ff037424 */ /* 0x000fe200078e00ff */
[----:B------:R-:W-:Y:S01]  /*0590*/  MOV R8, 0x1 ;  /* 0x0000000100087802 */ /* 0x000fe20000000f00 */
[----:B------:R-:W-:Y:S02]  /*05a0*/  IMAD.MOV.U32 R2, RZ, RZ, 0x0 ;  /* 0x00000000ff027424 */ /* 0x000fe400078e00ff */
[----:B------:R-:W1:Y:S01]  /*05b0*/  MUFU.RCP64H R9, R3 ;  /* 0x0000000300097308 */ /* 0x000e620000001800 */
[----:B------:R-:W-:Y:S02]  /*05c0*/  IMAD.MOV.U32 R12, RZ, RZ, 0x1ca00000 ;  /* 0x1ca00000ff0c7424 */ /* 0x000fe400078e00ff */
[----:B------:R-:W-:-:S04]  /*05d0*/  IMAD.MOV.U32 R19, RZ, RZ, 0x40100000 ;  /* 0x40100000ff137424 */ /* 0x000fc800078e00ff */
[----:B------:R-:W-:Y:S01]  /*05e0*/  VIADD R20, R19, 0xffffffff ;  /* 0xffffffff13147836 */ /* 0x000fe20000000000 */
[----:B-1----:R-:W-:Y:S01]  /*05f0*/  DFMA R10, R8, -R2, 1 ;  /* 0x3ff00000080a742b */ /* 0x002fe20000000802 */
[C---:B0-----:R-:W-:Y:S02]  /*0600*/  FSETP.GEU.AND P1, PT, |R5|.reuse, 1.469367938527859385e-39, PT ;  /* 0x001000000500780b */ /* 0x041fe40003f2e200 */
[----:B------:R-:W-:-:S04]  /*0610*/  LOP3.LUT R7, R5, 0x7ff00000, RZ, 0xc0, !PT ;  /* 0x7ff0000005077812 */ /* 0x000fc800078ec0ff */
[----:B------:R-:W-:Y:S01]  /*0620*/  ISETP.GE.U32.AND P0, PT, R7, 0x40100000, PT ;  /* 0x401000000700780c */ /* 0x000fe20003f06070 */
[----:B------:R-:W-:Y:S01]  /*0630*/  DFMA R10, R10, R10, R10 ;  /* 0x0000000a0a0a722b */ /* 0x000fe2000000000a */
[----:B------:R-:W-:Y:S02]  /*0640*/  IMAD.MOV.U32 R18, RZ, RZ, R7 ;  /* 0x000000ffff127224 */ /* 0x000fe400078e0007 */
[----:B------:R-:W-:-:S04]  /*0650*/  SEL R12, R12, 0x63400000, !P0 ;  /* 0x634000000c0c7807 */ /* 0x000fc80004000000 */
[C-C-:B------:R-:W-:Y:S01]  /*0660*/  @!P1 LOP3.LUT R14, R12.reuse, 0x80000000, R5.reuse, 0xf8, !PT ;  /* 0x800000000c0e9812 */ /* 0x140fe200078ef805 */
[----:B------:R-:W-:Y:S01]  /*0670*/  DFMA R10, R8, R10, R8 ;  /* 0x0000000a080a722b */ /* 0x000fe20000000008 */
[----:B------:R-:W-:Y:S01]  /*0680*/  LOP3.LUT R9, R12, 0x800fffff, R5, 0xf8, !PT ;  /* 0x800fffff0c097812 */ /* 0x000fe200078ef805 */
[----:B------:R-:W-:Y:S01]  /*0690*/  IMAD.MOV.U32 R8, RZ, RZ, R4 ;  /* 0x000000ffff087224 */ /* 0x000fe200078e0004 */
[----:B------:R-:W-:Y:S02]  /*06a0*/  @!P1 LOP3.LUT R15, R14, 0x100000, RZ, 0xfc, !PT ;  /* 0x001000000e0f9812 */ /* 0x000fe400078efcff */
[----:B------:R-:W-:-:S03]  /*06b0*/  @!P1 MOV R14, RZ ;  /* 0x000000ff000e9202 */ /* 0x000fc60000000f00 */
[----:B------:R-:W-:-:S03]  /*06c0*/  DFMA R16, R10, -R2, 1 ;  /* 0x3ff000000a10742b */ /* 0x000fc60000000802 */
[----:B------:R-:W-:-:S05]  /*06d0*/  @!P1 DFMA R8, R8, 2, -R14 ;  /* 0x400000000808982b */ /* 0x000fca000000080e */
[----:B------:R-:W-:-:S05]  /*06e0*/  DFMA R10, R10, R16, R10 ;  /* 0x000000100a0a722b */ /* 0x000fca000000000a */
[----:B------:R-:W-:-:S03]  /*06f0*/  @!P1 LOP3.LUT R18, R9, 0x7ff00000, RZ, 0xc0, !PT ;  /* 0x7ff0000009129812 */ /* 0x000fc600078ec0ff */
[----:B------:R-:W-:Y:S01]  /*0700*/  DMUL R14, R10, R8 ;  /* 0x000000080a0e7228 */ /* 0x000fe20000000000 */
[----:B------:R-:W-:-:S04]  /*0710*/  IADD3 R13, PT, PT, R18, -0x1, RZ ;  /* 0xffffffff120d7810 */ /* 0x000fc80007ffe0ff */
[----:B------:R-:W-:-:S03]  /*0720*/  ISETP.GT.U32.AND P0, PT, R13, 0x7feffffe, PT ;  /* 0x7feffffe0d00780c */ /* 0x000fc60003f04070 */
[----:B------:R-:W-:Y:S01]  /*0730*/  DFMA R16, R14, -R2, R8 ;  /* 0x800000020e10722b */ /* 0x000fe20000000008 */
[----:B------:R-:W-:-:S07]  /*0740*/  ISETP.GT.U32.OR P0, PT, R20, 0x7feffffe, P0 ;  /* 0x7feffffe1400780c */ /* 0x000fce0000704470 */
[----:B------:R-:W-:-:S06]  /*0750*/  DFMA R10, R10, R16, R14 ;  /* 0x000000100a0a722b */ /* 0x000fcc000000000e */
[----:B------:R-:W-:Y:S05]  /*0760*/  @P0 BRA `(.L_x_1) ;  /* 0x0000000000680947 */ /* 0x000fea0003800000 */
[----:B------:R-:W-:-:S05]  /*0770*/  IMAD.MOV.U32 R4, RZ, RZ, 0x40100000 ;  /* 0x40100000ff047424 */ /* 0x000fca00078e00ff */
[----:B------:R-:W-:Y:S01]  /*0780*/  VIADDMNMX R7, R7, -R4, 0xb9600000, !PT ;  /* 0xb960000007077446 */ /* 0x000fe20007800904 */
[----:B------:R-:W-:-:S03]  /*0790*/  IMAD.MOV.U32 R4, RZ, RZ, RZ ;  /* 0x000000ffff047224 */ /* 0x000fc600078e00ff */
[----:B------:R-:W-:-:S04]  /*07a0*/  VIMNMX R7, PT, PT, R7, 0x46a00000, PT ;  /* 0x46a0000007077848 */ /* 0x000fc80003fe0100 */
[----:B------:R-:W-:-:S05]  /*07b0*/  IADD3 R7, PT, PT, -R12, R7, RZ ;  /* 0x000000070c077210 */ /* 0x000fca0007ffe1ff */
[----:B------:R-:W-:-:S06]  /*07c0*/  VIADD R5, R7, 0x7fe00000 ;  /* 0x7fe0000007057836 */ /* 0x000fcc0000000000 */
[----:B------:R-:W-:-:S10]  /*07d0*/  DMUL R12, R10, R4 ;  /* 0x000000040a0c7228 */ /* 0x000fd40000000000 */
[----:B------:R-:W-:-:S13]  /*07e0*/  FSETP.GTU.AND P0, PT, |R13|, 1.469367938527859385e-39, PT ;  /* 0x001000000d00780b */ /* 0x000fda0003f0c200 */
[----:B------:R-:W-:Y:S05]  /*07f0*/  @P0 BRA `(.L_x_2) ;  /* 0x00000000008c0947 */ /* 0x000fea0003800000 */
[----:B------:R-:W-:Y:S01]  /*0800*/  DFMA R2, R10, -R2, R8 ;  /* 0x800000020a02722b */ /* 0x000fe20000000008 */
[----:B------:R-:W-:-:S09]  /*0810*/  MOV R4, RZ ;  /* 0x000000ff00047202 */ /* 0x000fd20000000f00 */
[C---:B------:R-:W-:Y:S02]  /*0820*/  FSETP.NEU.AND P0, PT, R3.reuse, RZ, PT ;  /* 0x000000ff0300720b */ /* 0x040fe40003f0d000 */
[----:B------:R-:W-:-:S04]  /*0830*/  LOP3.LUT R2, R3, 0x40180000, RZ, 0x3c, !PT ;  /* 0x4018000003027812 */ /* 0x000fc800078e3cff */
[----:B------:R-:W-:-:S04]  /*0840*/  LOP3.LUT R9, R2, 0x80000000, RZ, 0xc0, !PT ;  /* 0x8000000002097812 */ /* 0x000fc800078ec0ff */
[----:B------:R-:W-:-:S03]  /*0850*/  LOP3.LUT R5, R9, R5, RZ, 0xfc, !PT ;  /* 0x0000000509057212 */ /* 0x000fc600078efcff */
[----:B------:R-:W-:Y:S05]  /*0860*/  @!P0 BRA `(.L_x_2) ;  /* 0x0000000000708947 */ /* 0x000fea0003800000 */
[----:B------:R-:W-:Y:S01]  /*0870*/  IMAD.MOV R3, RZ, RZ, -R7 ;  /* 0x000000ffff037224 */ /* 0x000fe200078e0a07 */
[----:B------:R-:W-:Y:S01]  /*0880*/  DMUL.RP R4, R10, R4 ;  /* 0x000000040a047228 */ /* 0x000fe20000008000 */
[----:B------:R-:W-:Y:S01]  /*0890*/  IMAD.MOV.U32 R2, RZ, RZ, RZ ;  /* 0x000000ffff027224 */ /* 0x000fe200078e00ff */
[----:B------:R-:W-:-:S05]  /*08a0*/  IADD3 R7, PT, PT, -R7, -0x43300000, RZ ;  /* 0xbcd0000007077810 */ /* 0x000fca0007ffe1ff */
[----:B------:R-:W-:-:S03]  /*08b0*/  DFMA R2, R12, -R2, R10 ;  /* 0x800000020c02722b */ /* 0x000fc6000000000a */
[----:B------:R-:W-:-:S07]  /*08c0*/  LOP3.LUT R9, R5, R9, RZ, 0x3c, !PT ;  /* 0x0000000905097212 */ /* 0x000fce00078e3cff */
[----:B------:R-:W-:-:S04]  /*08d0*/  FSETP.NEU.AND P0, PT, |R3|, R7, PT ;  /* 0x000000070300720b */ /* 0x000fc80003f0d200 */
[----:B------:R-:W-:Y:S02]  /*08e0*/  FSEL R12, R4, R12, !P0 ;  /* 0x0000000c040c7208 */ /* 0x000fe40004000000 */
[----:B------:R-:W-:Y:S01]  /*08f0*/  FSEL R13, R9, R13, !P0 ;  /* 0x0000000d090d7208 */ /* 0x000fe20004000000 */
[----:B------:R-:W-:Y:S06]  /*0900*/  BRA `(.L_x_2) ;  /* 0x0000000000487947 */ /* 0x000fec0003800000 */
.L_x_1:
[----:B------:R-:W0:Y:S02]  /*0910*/  LDC.64 R2, c[0x0][0x398] ;  /* 0x0000e600ff027b82 */ /* 0x000e240000000a00 */
[----:B0-----:R-:W-:-:S14]  /*0920*/  DSETP.NAN.AND P0, PT, R2, R2, PT ;  /* 0x000000020200722a */ /* 0x001fdc0003f08000 */
[----:B------:R-:W-:Y:S05]  /*0930*/  @P0 BRA `(.L_x_3) ;  /* 0x0000000000340947 */ /* 0x000fea0003800000 */
[----:B------:R-:W-:Y:S01]  /*0940*/  ISETP.NE.AND P0, PT, R18, R19, PT ;  /* 0x000000131200720c */ /* 0x000fe20003f05270 */
[----:B------:R-:W-:Y:S01]  /*0950*/  IMAD.MOV.U32 R13, RZ, RZ, -0x80000 ;  /* 0xfff80000ff0d7424 */ /* 0x000fe200078e00ff */
[----:B------:R-:W-:-:S11]  /*0960*/  MOV R12, 0x0 ;  /* 0x00000000000c7802 */ /* 0x000fd60000000f00 */
[----:B------:R-:W-:Y:S05]  /*0970*/  @!P0 BRA `(.L_x_2) ;  /* 0x00000000002c8947 */ /* 0x000fea0003800000 */
[----:B------:R-:W-:Y:S02]  /*0980*/  ISETP.NE.AND P0, PT, R18, 0x7ff00000, PT ;  /* 0x7ff000001200780c */ /* 0x000fe40003f05270 */
[----:B------:R-:W-:Y:S02]  /*0990*/  LOP3.LUT R5, R5, 0x40180000, RZ, 0x3c, !PT ;  /* 0x4018000005057812 */ /* 0x000fe400078e3cff */
[----:B------:R-:W-:Y:S02]  /*09a0*/  ISETP.EQ.OR P0, PT, R19, RZ, !P0 ;  /* 0x000000ff1300720c */ /* 0x000fe40004702670 */
[----:B------:R-:W-:-:S11]  /*09b0*/  LOP3.LUT R13, R5, 0x80000000, RZ, 0xc0, !PT ;  /* 0x80000000050d7812 */ /* 0x000fd600078ec0ff */
[----:B------:R-:W-:Y:S01]  /*09c0*/  @P0 LOP3.LUT R2, R13, 0x7ff00000, RZ, 0xfc, !PT ;  /* 0x7ff000000d020812 */ /* 0x000fe200078efcff */
[----:B------:R-:W-:Y:S01]  /*09d0*/  @!P0 IMAD.MOV.U32 R12, RZ, RZ, RZ ;  /* 0x000000ffff0c8224 */ /* 0x000fe200078e00ff */
[----:B------:R-:W-:-:S03]  /*09e0*/  @P0 MOV R12, RZ ;  /* 0x000000ff000c0202 */ /* 0x000fc60000000f00 */
[----:B------:R-:W-:Y:S01]  /*09f0*/  @P0 IMAD.MOV.U32 R13, RZ, RZ, R2 ;  /* 0x000000ffff0d0224 */ /* 0x000fe200078e0002 */
[----:B------:R-:W-:Y:S06]  /*0a00*/  BRA `(.L_x_2) ;  /* 0x0000000000087947 */ /* 0x000fec0003800000 */
.L_x_3:
[----:B------:R-:W-:Y:S01]  /*0a10*/  LOP3.LUT R13, R5, 0x80000, RZ, 0xfc, !PT ;  /* 0x00080000050d7812 */ /* 0x000fe200078efcff */
[----:B------:R-:W-:-:S07]  /*0a20*/  IMAD.MOV.U32 R12, RZ, RZ, R4 ;  /* 0x000000ffff0c7224 */ /* 0x000fce00078e0004 */
.L_x_2:
[----:B------:R-:W-:Y:S01]  /*0a30*/  MOV R7, 0x0 ;  /* 0x0000000000077802 */ /* 0x000fe20000000f00 */
[----:B------:R-:W-:Y:S01]  /*0a40*/  IMAD.MOV.U32 R3, RZ, RZ, R13 ;  /* 0x000000ffff037224 */ /* 0x000fe200078e000d */
[----:B------:R-:W-:Y:S02]  /*0a50*/  MOV R2, R12 ;  /* 0x0000000c00027202 */ /* 0x000fe40000000f00 */
[----:B------:R-:W-:Y:S05]  /*0a60*/  RET.REL.NODEC R6 `(_Z11vec_add_frkPK6ParamsPfS2_dS2_S2_S2_S2_S2_S2_S2_S2_) ;  /* 0xfffffff406647950 */ /* 0x000fea0003c3ffff */
.L_x_4:
[----:B------:R-:W-:-:S00]  /*0a70*/  BRA `(.L_x_4) ;  /* 0xfffffffc00fc7947 */ /* 0x000fc0000383ffff */
[----:B------:R-:W-:-:S00]  /*0a80*/  NOP ;  /* 0x0000000000007918 */ /* 0x000fc00000000000 */
[----:B------:R-:W-:-:S00]  /*0a90*/  NOP ;  /* 0x0000000000007918 */ /* 0x000fc00000000000 */
[----:B------:R-:W-:-:S00]  /*0aa0*/  NOP ;  /* 0x0000000000007918 */ /* 0x000fc00000000000 */
[----:B------:R-:W-:-:S00]  /*0ab0*/  NOP ;  /* 0x0000000000007918 */ /* 0x000fc00000000000 */
[----:B------:R-:W-:-:S00]  /*0ac0*/  NOP ;  /* 0x0000000000007918 */ /* 0x000fc00000000000 */
[----:B------:R-:W-:-:S00]  /*0ad0*/  NOP ;  /* 0x0000000000007918 */ /* 0x000fc00000000000 */
[----:B------:R-:W-:-:S00]  /*0ae0*/  NOP ;  /* 0x0000000000007918 */ /* 0x000fc00000000000 */
[----:B------:R-:W-:-:S00]  /*0af0*/  NOP ;  /* 0x0000000000007918 */ /* 0x000fc00000000000 */
.L_x_28:


//--------------------- .text._Z10vec_add_rkPK6ParamsPfS2_S2_S2_dS2_S2_ --------------------------
	.section	.text._Z10vec_add_rkPK6ParamsPfS2_S2_S2_dS2_S2_,"ax",@progbits
	.align	128
        .global         _Z10vec_add_rkPK6ParamsPfS2_S2_S2_dS2_S2_
        .type           _Z10vec_add_rkPK6ParamsPfS2_S2_S2_dS2_S2_,@function
        .size           _Z10vec_add_rkPK6ParamsPfS2_S2_S2_dS2_S2_,(.L_x_31 - _Z10vec_add_rkPK6ParamsPfS2_S2_S2_dS2_S2_)
        .other          _Z10vec_add_rkPK6ParamsPfS2_S2_S2_dS2_S2_,@"STO_CUDA_ENTRY STV_DEFAULT"
_Z10vec_add_rkPK6ParamsPfS2_S2_S2_dS2_S2_:
.text._Z10vec_add_rkPK6ParamsPfS2_S2_S2_dS2_S2_:
[----:B------:R-:W-:Y:S08]  /*0000*/  LDC R1, c[0x0][0x37c] ;  /* 0x0000df00ff017b82 */ /* 0x000ff00000000800 */
[----:B------:R-:W0:Y:S01]  /*0010*/  LDC.64 R2, c[0x0][0x380] ;  /* 0x0000e000ff027b82 */ /* 0x000e220000000a00 */
[----:B------:R-:W0:Y:S01]  /*0020*/  LDCU.64 UR4, c[0x0][0x358] ;  /* 0x00006b00ff0477ac */ /* 0x000e220008000a00 */
[----:B------:R-:W1:Y:S01]  /*0030*/  S2R R0, SR_CTAID.X ;  /* 0x0000000000007919 */ /* 0x000e620000002500 */
[----:B------:R-:W1:Y:S01]  /*0040*/  S2R R5, SR_TID.X ;  /* 0x0000000000057919 */ /* 0x000e620000002100 */
[----:B------:R-:W1:Y:S04]  /*0050*/  LDCU UR6, c[0x0][0x360] ;  /* 0x00006c00ff0677ac */ /* 0x000e680008000800 */
[----:B------:R-:W2:Y:S01]  /*0060*/  LDC.64 R14, c[0x0][0x390] ;  /* 0x0000e400ff0e7b82 */ /* 0x000ea20000000a00 */
[----:B------:R-:W3:Y:S01]  /*0070*/  S2R R6, SR_CTAID.Y ;  /* 0x0000000000067919 */ /* 0x000ee20000002600 */
[----:B------:R-:W3:Y:S06]  /*0080*/  S2R R11, SR_TID.Y ;  /* 0x00000000000b7919 */ /* 0x000eec0000002200 */
[----:B------:R-:W4:Y:S01]  /*0090*/  LDC.64 R16, c[0x0][0x3b8] ;  /* 0x0000ee00ff107b82 */ /* 0x000f220000000a00 */
[----:B0-----:R-:W5:Y:S04]  /*00a0*/  LDG.E R9, desc[UR4][R2.64] ;  /* 0x0000000402097981 */ /* 0x001f68000c1e1900 */
[----:B------:R0:W2:Y:S01]  /*00b0*/  LDG.E R7, desc[UR4][R2.64+0x4] ;  /* 0x0000040402077981 */ /* 0x0000a2000c1e1900 */
[----:B------:R-:W4:Y:S01]  /*00c0*/  S2R R10, SR_CTAID.Z ;  /* 0x00000000000a7919 */ /* 0x000f220000002700 */
[----:B------:R-:W4:Y:S01]  /*00d0*/  S2R R13, SR_TID.Z ;  /* 0x00000000000d7919 */ /* 0x000f220000002300 */
[----:B-1----:R-:W-:Y:S01]  /*00e0*/  IMAD R0, R0, UR6, R5 ;  /* 0x0000000600007c24 */ /* 0x002fe2000f8e0205 */
[----:B------:R-:W3:Y:S01]  /*00f0*/  LDCU UR6, c[0x0][0x364] ;  /* 0x00006c80ff0677ac */ /* 0x000ee20008000800 */
[----:B0-----:R-:W0:Y:S01]  /*0100*/  LDC.64 R2, c[0x0][0x3b0] ;  /* 0x0000ec00ff027b82 */ /* 0x001e220000000a00 */
[----:B------:R-:W4:Y:S07]  /*0110*/  LDCU UR7, c[0x0][0x368] ;  /* 0x00006d00ff0777ac */ /* 0x000f2e0008000800 */
[----:B------:R-:W1:Y:S01]  /*0120*/  LDC.64 R4, c[0x0][0x388] ;  /* 0x0000e200ff047b82 */ /* 0x000e620000000a00 */
[----:B---3--:R-:W-:Y:S01]  /*0130*/  IMAD R6, R6, UR6, R11 ;  /* 0x0000000606067c24 */ /* 0x008fe2000f8e020b */
[----:B-----5:R-:W-:-:S13]  /*0140*/  ISETP.GE.AND P0, PT, R0, R9, PT ;  /* 0x000000090000720c */ /* 0x020fda0003f06270 */
[-C--:B--2---:R-:W-:Y:S02]  /*0150*/  @P0 MOV R8, R7.reuse ;  /* 0x0000000700080202 */ /* 0x084fe40000000f00 */
[----:B------:R-:W-:Y:S01]  /*0160*/  @!P0 MOV R8, R7 ;  /* 0x0000000700088202 */ /* 0x000fe20000000f00 */
[----:B----4-:R-:W-:Y:S02]  /*0170*/  IMAD R7, R10, UR7, R13 ;  /* 0x000000070a077c24 */ /* 0x010fe4000f8e020d */
[----:B------:R-:W2:Y:S02]  /*0180*/  LDC.64 R12, c[0x0][0x398] ;  /* 0x0000e600ff0c7b82 */ /* 0x000ea40000000a00 */
[----:B------:R-:W-:-:S04]  /*0190*/  IMAD R6, R7, R8, R6 ;  /* 0x0000000807067224 */ /* 0x000fc800078e0206 */
[----:B------:R-:W-:-:S04]  /*01a0*/  IMAD R0, R9, R6, R0 ;  /* 0x0000000609007224 */ /* 0x000fc800078e0200 */
[C---:B0-----:R-:W-:Y:S02]  /*01b0*/  IMAD.WIDE R8, R0.reuse, 0x4, R2 ;  /* 0x0000000400087825 */ /* 0x041fe400078e0202 */
[----:B------:R-:W0:Y:S02]  /*01c0*/  LDC.64 R2, c[0x0][0x3a8] ;  /* 0x0000ea00ff027b82 */ /* 0x000e240000000a00 */
[C---:B-1----:R-:W-:Y:S02]  /*01d0*/  IMAD.WIDE R4, R0.reuse, 0x4, R4 ;  /* 0x0000000400047825 */ /* 0x042fe400078e0204 */
[----:B------:R-:W3:Y:S04]  /*01e0*/  LDG.E R8, desc[UR4][R8.64] ;  /* 0x0000000408087981 */ /* 0x000ee8000c1e1900 */
[----:B------:R1:W4:Y:S02]  /*01f0*/  LDG.E R18, desc[UR4][R4.64] ;  /* 0x0000000404127981 */ /* 0x000324000c1e1900 */
[----:B-1----:R-:W-:Y:S01]  /*0200*/  IMAD.WIDE R4, R0, 0x4, R14 ;  /* 0x0000000400047825 */ /* 0x002fe200078e020e */
[----:B---3--:R-:W-:Y:S08]  /*0210*/  F2F.F64.F32 R10, R8 ;  /* 0x00000008000a7310 */ /* 0x008ff00000201800 */
[----:B----4-:R-:W0:Y:S02]  /*0220*/  F2F.F64.F32 R6, R18 ;  /* 0x0000001200067310 */ /* 0x010e240000201800 */
[----:B0-----:R-:W-:-:S10]  /*0230*/  DFMA R6, R10, R2, R6 ;  /* 0x000000020a06722b */ /* 0x001fd40000000006 */
[----:B------:R-:W0:Y:S01]  /*0240*/  F2F.F32.F64 R7, R6 ;  /* 0x0000000600077310 */ /* 0x000e220000301000 */
[----:B--2---:R-:W-:-:S04]  /*0250*/  IMAD.WIDE R10, R0, 0x4, R12 ;  /* 0x00000004000a7825 */ /* 0x004fc800078e020c */
[----:B------:R-:W-:Y:S02]  /*0260*/  IMAD.WIDE R12, R0, 0x4, R16 ;  /* 0x00000004000c7825 */ /* 0x000fe400078e0210 */
[----:B------:R-:W1:Y:S01]  /*0270*/  LDC.64 R16, c[0x0][0x3a0] ;  /* 0x0000e800ff107b82 */ /* 0x000e620000000a00 */
[----:B0-----:R-:W-:Y:S04]  /*0280*/  STG.E desc[UR4][R10.64], R7 ;  /* 0x000000070a007986 */ /* 0x001fe8000c101904 */
[----:B------:R-:W2:Y:S04]  /*0290*/  LDG.E R4, desc[UR4][R4.64] ;  /* 0x0000000404047981 */ /* 0x000ea8000c1e1900 */
[----:B------:R-:W3:Y:S01]  /*02a0*/  LDG.E R12, desc[UR4][R12.64] ;  /* 0x000000040c0c7981 */ /* 0x000ee2000c1e1900 */
[----:B--2---:R-:W-:Y:S08]  /*02b0*/  F2F.F64.F32 R8, R4 ;  /* 0x0000000400087310 */ /* 0x004ff00000201800 */
[----:B---3--:R-:W0:Y:S02]  /*02c0*/  F2F.F64.F32 R14, R12 ;  /* 0x0000000c000e7310 */ /* 0x008e240000201800 */
[----:B0-----:R-:W-:-:S10]  /*02d0*/  DFMA R8, R14, R2, R8 ;  /* 0x000000020e08722b */ /* 0x001fd40000000008 */
[----:B------:R-:W0:Y:S01]  /*02e0*/  F2F.F32.F64 R9, R8 ;  /* 0x0000000800097310 */ /* 0x000e220000301000 */
[----:B-1----:R-:W-:-:S05]  /*02f0*/  IMAD.WIDE R2, R0, 0x4, R16 ;  /* 0x0000000400027825 */ /* 0x002fca00078e0210 */
[----:B0-----:R-:W-:Y:S01]  /*0300*/  STG.E desc[UR4][R2.64], R9 ;  /* 0x0000000902007986 */ /* 0x001fe2000c101904 */
[----:B------:R-:W-:Y:S05]  /*0310*/  EXIT ;  /* 0x000000000000794d */ /* 0x000fea0003800000 */
.L_x_5:
        /* <DEDUP_REMOVED lines=14> */
.L_x_31:


//--------------------- .text._Z10vec_add_uvPK6ParamsPfS2_S2_S2_ --------------------------
	.section	.text._Z10vec_add_uvPK6ParamsPfS2_S2_S2_,"ax",@progbits
	.align	128
        .global         _Z10vec_add_uvPK6ParamsPfS2_S2_S2_
        .type           _Z10vec_add_uvPK6ParamsPfS2_S2_S2_,@function
        .size           _Z10vec_add_uvPK6ParamsPfS2_S2_S2_,(.L_x_29 - _Z10vec_add_uvPK6ParamsPfS2_S2_S2_)
        .other          _Z10vec_add_uvPK6ParamsPfS2_S2_S2_,@"STO_CUDA_ENTRY STV_DEFAULT"
_Z10vec_add_uvPK6ParamsPfS2_S2_S2_:
.text._Z10vec_add_uvPK6ParamsPfS2_S2_S2_:
[----:B------:R-:W0:Y:S01]  /*0000*/  LDC R1, c[0x0][0x37c] ;  /* 0x0000df00ff017b82 */ /* 0x000e220000000800 */
[----:B------:R-:W-:Y:S01]  /*0010*/  MOV R0, 0x28 ;  /* 0x0000002800007802 */ /* 0x000fe20000000f00 */
[----:B------:R-:W1:Y:S01]  /*0020*/  LDCU UR4, c[0x0][0x2f8] ;  /* 0x00005f00ff0477ac */ /* 0x000e620008000800 */
[----:B0-----:R-:W-:Y:S01]  /*0030*/  VIADD R1, R1, 0xfffffff0 ;  /* 0xfffffff001017836 */ /* 0x001fe20000000000 */
[----:B------:R-:W-:-:S04]  /*0040*/  CS2R R6, SRZ ;  /* 0x0000000000067805 */ /* 0x000fc8000001ff00 */
[----:B------:R0:W2:Y:S01]  /*0050*/  LDC.64 R2, c[0x4][R0] ;  /* 0x0100000000027b82 */ /* 0x0000a20000000a00 */
[----:B------:R-:W3:Y:S01]  /*0060*/  LDCU.64 UR6, c[0x4][URZ] ;  /* 0x01000000ff0677ac */ /* 0x000ee20008000a00 */
[----:B------:R-:W4:Y:S01]  /*0070*/  LDCU UR5, c[0x0][0x2fc] ;  /* 0x00005f80ff0577ac */ /* 0x000f220008000800 */
[----:B------:R-:W0:Y:S01]  /*0080*/  LDCU.64 UR36, c[0x0][0x358] ;  /* 0x00006b00ff2477ac */ /* 0x000e220008000a00 */
[----:B-1----:R-:W-:Y:S01]  /*0090*/  IADD3 R17, P0, PT, R1, UR4, RZ ;  /* 0x0000000401117c10 */ /* 0x002fe2000ff1e0ff */
[----:B---3--:R-:W-:Y:S02]  /*00a0*/  IMAD.U32 R4, RZ, RZ, UR6 ;  /* 0x00000006ff047e24 */ /* 0x008fe4000f8e00ff */
[----:B------:R-:W-:Y:S02]  /*00b0*/  IMAD.U32 R5, RZ, RZ, UR7 ;  /* 0x00000007ff057e24 */ /* 0x000fe4000f8e00ff */
[----:B0---4-:R-:W-:-:S08]  /*00c0*/  IMAD.X R16, RZ, RZ, UR5, P0 ;  /* 0x00000005ff107e24 */ /* 0x011fd000080e06ff */
[----:B------:R-:W-:-:S07]  /*00d0*/  LEPC R20, `(.L_x_6) ;  /* 0x000000001014794e */ /* 0x000fce0000000000 */
[----:B--2---:R-:W-:Y:S05]  /*00e0*/  CALL.ABS.NOINC R2 ;  /* 0x0000000002007343 */ /* 0x004fea0003c00000 */
.L_x_6:
[----:B------:R-:W0:Y:S02]  /*00f0*/  LDC.64 R2, c[0x0][0x380] ;  /* 0x0000e000ff027b82 */ /* 0x000e240000000a00 */
[----:B0-----:R-:W2:Y:S01]  /*0100*/  LDG.E R0, desc[UR36][R2.64] ;  /* 0x0000002402007981 */ /* 0x001ea2000c1e1900 */
[----:B------:R-:W0:Y:S01]  /*0110*/  LDCU UR4, c[0x0][0x360] ;  /* 0x00006c00ff0477ac */ /* 0x000e220008000800 */
[----:B------:R-:W-:Y:S01]  /*0120*/  BSSY.RECONVERGENT B6, `(.L_x_7) ;  /* 0x0000014000067945 */ /* 0x000fe20003800200 */
[----:B------:R-:W0:Y:S01]  /*0130*/  S2R R19, SR_CTAID.X ;  /* 0x0000000000137919 */ /* 0x000e220000002500 */
[----:B------:R-:W1:Y:S01]  /*0140*/  LDCU UR5, c[0x0][0x364] ;  /* 0x00006c80ff0577ac */ /* 0x000e620008000800 */
[----:B------:R-:W0:Y:S01]  /*0150*/  S2R R4, SR_TID.X ;  /* 0x0000000000047919 */ /* 0x000e220000002100 */
[----:B------:R-:W3:Y:S01]  /*0160*/  LDCU UR6, c[0x0][0x368] ;  /* 0x00006d00ff0677ac */ /* 0x000ee20008000800 */
[----:B------:R-:W1:Y:S01]  /*0170*/  S2R R18, SR_CTAID.Y ;  /* 0x0000000000127919 */ /* 0x000e620000002600 */
[----:B------:R-:W1:Y:S01]  /*0180*/  S2R R5, SR_TID.Y ;  /* 0x0000000000057919 */ /* 0x000e620000002200 */
[----:B------:R-:W3:Y:S01]  /*0190*/  S2R R23, SR_CTAID.Z ;  /* 0x0000000000177919 */ /* 0x000ee20000002700 */
[----:B------:R-:W3:Y:S01]  /*01a0*/  S2R R6, SR_TID.Z ;  /* 0x0000000000067919 */ /* 0x000ee20000002300 */
[----:B0-----:R-:W-:-:S02]  /*01b0*/  IMAD R19, R19, UR4, R4 ;  /* 0x0000000413137c24 */ /* 0x001fc4000f8e0204 */
[----:B-1----:R-:W-:Y:S02]  /*01c0*/  IMAD R18, R18, UR5, R5 ;  /* 0x0000000512127c24 */ /* 0x002fe4000f8e0205 */
[----:B---3--:R-:W-:Y:S01]  /*01d0*/  IMAD R23, R23, UR6, R6 ;  /* 0x0000000617177c24 */ /* 0x008fe2000f8e0206 */
[----:B--2---:R-:W-:-:S13]  /*01e0*/  ISETP.GE.AND P0, PT, R19, R0, PT ;  /* 0x000000001300720c */ /* 0x004fda0003f06270 */
[----:B------:R-:W-:Y:S05]  /*01f0*/  @P0 BRA `(.L_x_8) ;  /* 0x0000000000180947 */ /* 0x000fea0003800000 */
[----:B------:R-:W2:Y:S02]  /*0200*/  LDG.E R5, desc[UR36][R2.64+0x4] ;  /* 0x0000042402057981 */ /* 0x000ea4000c1e1900 */
[----:B--2---:R-:W-:-:S13]  /*0210*/  ISETP.GE.AND P0, PT, R18, R5, PT ;  /* 0x000000051200720c */ /* 0x004fda0003f06270 */
[----:B------:R-:W-:Y:S05]  /*0220*/  @P0 BRA `(.L_x_8) ;  /* 0x00000000000c0947 */ /* 0x000fea0003800000 */
[----:B------:R-:W2:Y:S02]  /*0230*/  LDG.E R2, desc[UR36][R2.64+0x8] ;  /* 0x0000082402027981 */ /* 0x000ea4000c1e1900 */
[----:B--2---:R-:W-:-:S13]  /*0240*/  ISETP.GE.AND P0, PT, R23, R2, PT ;  /* 0x000000021700720c */ /* 0x004fda0003f06270 */
[----:B------:R-:W-:Y:S05]  /*0250*/  @!P0 BRA `(.L_x_9) ;  /* 0x0000000000288947 */ /* 0x000fea0003800000 */
.L_x_8:
[----:B------:R-:W-:Y:S05]  /*0260*/  BSYNC.RECONVERGENT B6 ;  /* 0x0000000000067941 */ /* 0x000fea0003800200 */
.L_x_7:
[----:B------:R-:W-:Y:S01]  /*0270*/  MOV R0, 0x28 ;  /* 0x0000002800007802 */ /* 0x000fe20000000f00 */
[----:B------:R-:W0:Y:S01]  /*0280*/  LDCU.64 UR4, c[0x4][0x8] ;  /* 0x01000100ff0477ac */ /* 0x000e220008000a00 */
[----:B------:R-:W-:Y:S02]  /*0290*/  CS2R R6, SRZ ;  /* 0x0000000000067805 */ /* 0x000fe4000001ff00 */
[----:B------:R1:W2:Y:S01]  /*02a0*/  LDC.64 R2, c[0x4][R0] ;  /* 0x0100000000027b82 */ /* 0x0002a20000000a00 */
[----:B0-----:R-:W-:Y:S01]  /*02b0*/  IMAD.U32 R4, RZ, RZ, UR4 ;  /* 0x00000004ff047e24 */ /* 0x001fe2000f8e00ff */
[----:B-1----:R-:W-:-:S07]  /*02c0*/  MOV R5, UR5 ;  /* 0x0000000500057c02 */ /* 0x002fce0008000f00 */
[----:B------:R-:W-:-:S07]  /*02d0*/  LEPC R20, `(.L_x_10) ;  /* 0x000000001014794e */ /* 0x000fce0000000000 */
[----:B--2---:R-:W-:Y:S05]  /*02e0*/  CALL.ABS.NOINC R2 ;  /* 0x0000000002007343 */ /* 0x004fea0003c00000 */
.L_x_10:
[----:B------:R-:W-:Y:S05]  /*02f0*/  EXIT ;  /* 0x000000000000794d */ /* 0x000fea0003800000 */
.L_x_9:
[----:B------:R-:W-:Y:S01]  /*0300*/  IMAD R2, R23, R5, R18 ;  /* 0x0000000517027224 */ /* 0x000fe200078e0212 */
[----:B------:R-:W-:Y:S01]  /*0310*/  MOV R22, 0x28 ;  /* 0x0000002800167802 */ /* 0x000fe20000000f00 */
[----:B------:R-:W0:Y:S01]  /*0320*/  LDCU.64 UR4, c[0x4][0x10] ;  /* 0x01000200ff0477ac */ /* 0x000e220008000a00 */
[----:B------:R-:W-:Y:S02]  /*0330*/  IMAD.MOV.U32 R6, RZ, RZ, R17 ;  /* 0x000000ffff067224 */ /* 0x000fe400078e0011 */
[----:B------:R-:W-:Y:S01]  /*0340*/  IMAD R2, R0, R2, R19 ;  /* 0x0000000200027224 */ /* 0x000fe200078e0213 */
[----:B------:R1:W2:Y:S01]  /*0350*/  LDC.64 R8, c[0x4][R22] ;  /* 0x0100000016087b82 */ /* 0x0002a20000000a00 */
[----:B------:R-:W-:-:S03]  /*0360*/  IMAD.MOV.U32 R7, RZ, RZ, R16 ;  /* 0x000000ffff077224 */ /* 0x000fc600078e0010 */
[----:B------:R1:W-:Y:S01]  /*0370*/  STL [R1], R2 ;  /* 0x0000000201007387 */ /* 0x0003e20000100800 */
[----:B0-----:R-:W-:Y:S02]  /*0380*/  IMAD.U32 R4, RZ, RZ, UR4 ;  /* 0x00000004ff047e24 */ /* 0x001fe4000f8e00ff */
[----:B-1----:R-:W-:-:S07]  /*0390*/  IMAD.U32 R5, RZ, RZ, UR5 ;  /* 0x00000005ff057e24 */ /* 0x002fce000f8e00ff */
[----:B------:R-:W-:-:S07]  /*03a0*/  LEPC R20, `(.L_x_11) ;  /* 0x000000001014794e */ /* 0x000fce0000000000 */
[----:B--2---:R-:W-:Y:S05]  /*03b0*/  CALL.ABS.NOINC R8 ;  /* 0x0000000008007343 */ /* 0x004fea0003c00000 */
.L_x_11:
[----:B------:R-:W0:Y:S01]  /*03c0*/  LDC.64 R6, c[0x0][0x3a0] ;  /* 0x0000e800ff067b82 */ /* 0x000e220000000a00 */
[----:B------:R-:W1:Y:S07]  /*03d0*/  LDCU.64 UR4, c[0x4][0x18] ;  /* 0x01000300ff0477ac */ /* 0x000e6e0008000a00 */
[----:B------:R-:W2:Y:S01]  /*03e0*/  LDC.64 R8, c[0x0][0x388] ;  /* 0x0000e200ff087b82 */ /* 0x000ea20000000a00 */
[----:B0-----:R-:W-:-:S05]  /*03f0*/  IMAD.WIDE R6, R2, 0x4, R6 ;  /* 0x0000000402067825 */ /* 0x001fca00078e0206 */
[----:B------:R0:W3:Y:S02]  /*0400*/  LDG.E R0, desc[UR36][R6.64] ;  /* 0x0000002406007981 */ /* 0x0000e4000c1e1900 */
[----:B------:R4:W3:Y:S01]  /*0410*/  LDC.64 R12, c[0x4][R22] ;  /* 0x01000000160c7b82 */ /* 0x0008e20000000a00 */
[----:B-1----:R-:W-:Y:S01]  /*0420*/  MOV R4, UR4 ;  /* 0x0000000400047c02 */ /* 0x002fe20008000f00 */
[----:B--2---:R-:W-:Y:S01]  /*0430*/  IMAD.WIDE R8, R2, 0x4, R8 ;  /* 0x0000000402087825 */ /* 0x004fe200078e0208 */
[----:B------:R4:W-:Y:S03]  /*0440*/  STL [R1], R2 ;  /* 0x0000000201007387 */ /* 0x0009e60000100800 */
[----:B------:R-:W-:Y:S02]  /*0450*/  IMAD.U32 R5, RZ, RZ, UR5 ;  /* 0x00000005ff057e24 */ /* 0x000fe4000f8e00ff */
[----:B0-----:R-:W-:-:S02]  /*0460*/  IMAD.MOV.U32 R6, RZ, RZ, R17 ;  /* 0x000000ffff067224 */ /* 0x001fc400078e0011 */
[----:B------:R-:W-:Y:S01]  /*0470*/  IMAD.MOV.U32 R7, RZ, RZ, R16 ;  /* 0x000000ffff077224 */ /* 0x000fe200078e0010 */
[----:B---3--:R-:W0:Y:S01]  /*0480*/  F2F.F64.F32 R10, R0 ;  /* 0x00000000000a7310 */ /* 0x008e220000201800 */
[----:B------:R4:W-:Y:S04]  /*0490*/  STG.E desc[UR36][R8.64], R0 ;  /* 0x0000000008007986 */ /* 0x0009e8000c101924 */
[----:B0-----:R4:W-:Y:S02]  /*04a0*/  STL.64 [R1+0x8], R10 ;  /* 0x0000080a01007387 */ /* 0x0019e40000100a00 */
[----:B------:R-:W-:-:S07]  /*04b0*/  LEPC R20, `(.L_x_12) ;  /* 0x000000001014794e */ /* 0x000fce0000000000 */
[----:B----4-:R-:W-:Y:S05]  /*04c0*/  CALL.ABS.NOINC R12 ;  /* 0x000000000c007343 */ /* 0x010fea0003c00000 */
.L_x_12:
[----:B------:R-:W0:Y:S01]  /*04d0*/  LDC.64 R10, c[0x0][0x380] ;  /* 0x0000e000ff0a7b82 */ /* 0x000e220000000a00 */
[----:B------:R-:W-:-:S13]  /*04e0*/  ISETP.GE.AND P0, PT, R19, 0x1, PT ;  /* 0x000000011300780c */ /* 0x000fda0003f06270 */
[----:B0-----:R-:W2:Y:S04]  /*04f0*/  @P0 LDG.E R0, desc[UR36][R10.64] ;  /* 0x000000240a000981 */ /* 0x001ea8000c1e1900 */
[----:B------:R0:W5:Y:S01]  /*0500*/  LDG.E.64 R8, desc[UR36][R10.64+0x28] ;  /* 0x000028240a087981 */ /* 0x000162000c1e1b00 */
[----:B--2---:R-:W-:-:S05]  /*0510*/  @P0 VIADD R0, R0, 0xffffffff ;  /* 0xffffffff00000836 */ /* 0x004fca0000000000 */
[----:B------:R-:W-:-:S04]  /*0520*/  ISETP.GE.OR P0, PT, R19, R0, !P0 ;  /* 0x000000001300720c */ /* 0x000fc80004706670 */
[----:B------:R-:W-:-:S13]  /*0530*/  ISETP.EQ.OR P0, PT, R18, RZ, P0 ;  /* 0x000000ff1200720c */ /* 0x000fda0000702670 */
[----:B------:R-:W2:Y:S01]  /*0540*/  @!P0 LDG.E R0, desc[UR36][R10.64+0x4] ;  /* 0x000004240a008981 */ /* 0x000ea2000c1e1900 */
[----:B------:R-:W-:Y:S01]  /*0550*/  BSSY.RECONVERGENT B0, `(.L_x_13) ;  /* 0x000007e000007945 */ /* 0x000fe20003800200 */
[----:B------:R-:W-:Y:S02]  /*0560*/  CS2R R6, SRZ ;  /* 0x0000000000067805 */ /* 0x000fe4000001ff00 */
[----:B--2---:R-:W-:-:S04]  /*0570*/  @!P0 IADD3 R3, PT, PT, R0, -0x1, RZ ;  /* 0xffffffff00038810 */ /* 0x004fc80007ffe0ff */
[----:B------:R-:W-:-:S04]  /*0580*/  ISETP.GE.OR P0, PT, R18, R3, P0 ;  /* 0x000000031200720c */ /* 0x000fc80000706670 */
[----:B------:R-:W-:-:S13]  /*0590*/  ISETP.EQ.OR P0, PT, R23, RZ, P0 ;  /* 0x000000ff1700720c */ /* 0x000fda0000702670 */
[----:B0-----:R-:W-:Y:S05]  /*05a0*/  @P0 BRA `(.L_x_14) ;  /* 0x0000000400e00947 */ /* 0x001fea0003800000 */
[----:B------:R-:W2:Y:S02]  /*05b0*/  LDG.E R0, desc[UR36][R10.64+0x8] ;  /* 0x000008240a007981 */ /* 0x000ea4000c1e1900 */
[----:B--2---:R-:W-:-:S05]  /*05c0*/  VIADD R0, R0, 0xffffffff ;  /* 0xffffffff00007836 */ /* 0x004fca0000000000 */
[----:B------:R-:W-:-:S13]  /*05d0*/  ISETP.GE.AND P0, PT, R23, R0, PT ;  /* 0x000000001700720c */ /* 0x000fda0003f06270 */
[----:B------:R-:W-:Y:S05]  /*05e0*/  @P0 BRA `(.L_x_14) ;  /* 0x0000000400d00947 */ /* 0x000fea0003800000 */
[----:B------:R-:W2:Y:S01]  /*05f0*/  LDG.E.64 R6, desc[UR36][R10.64] ;  /* 0x000000240a067981 */ /* 0x000ea2000c1e1b00 */
[----:B------:R-:W0:Y:S03]  /*0600*/  LDC.64 R14, c[0x0][0x398] ;  /* 0x0000e600ff0e7b82 */ /* 0x000e260000000a00 */
[----:B------:R-:W3:Y:S01]  /*0610*/  LDG.E.64 R12, desc[UR36][R10.64+0x30] ;  /* 0x000030240a0c7981 */ /* 0x000ee2000c1e1b00 */
[----:B--2---:R-:W-:-:S04]  /*0620*/  IMAD R3, R23, R7, RZ ;  /* 0x0000000717037224 */ /* 0x004fc800078e02ff */
[----:B------:R-:W-:-:S04]  /*0630*/  IMAD.IADD R4, R18, 0x1, R3 ;  /* 0x0000000112047824 */ /* 0x000fc800078e0203 */
[----:B------:R-:W-:-:S04]  /*0640*/  IMAD R0, R6, R4, R19 ;  /* 0x0000000406007224 */ /* 0x000fc800078e0213 */
[----:B------:R-:W-:-:S04]  /*0650*/  VIADD R5, R0, 0x1 ;  /* 0x0000000100057836 */ /* 0x000fc80000000000 */
[----:B0-----:R-:W-:-:S05]  /*0660*/  IMAD.WIDE R14, R5, 0x4, R14 ;  /* 0x00000004050e7825 */ /* 0x001fca00078e020e */
[----:B------:R-:W2:Y:S04]  /*0670*/  LDG.E R5, desc[UR36][R14.64+-0x4] ;  /* 0xfffffc240e057981 */ /* 0x000ea8000c1e1900 */
[----:B------:R-:W4:Y:S04]  /*0680*/  LDG.E R0, desc[UR36][R14.64] ;  /* 0x000000240e007981 */ /* 0x000f28000c1e1900 */
[----:B------:R-:W4:Y:S01]  /*0690*/  LDG.E R23, desc[UR36][R14.64+-0x8] ;  /* 0xfffff8240e177981 */ /* 0x000f22000c1e1900 */
[----:B---3--:R-:W-:Y:S01]  /*06a0*/  DMUL R12, R12, R12 ;  /* 0x0000000c0c0c7228 */ /* 0x008fe20000000000 */
[----:B------:R-:W-:Y:S01]  /*06b0*/  IMAD.MOV.U32 R10, RZ, RZ, 0x1 ;  /* 0x00000001ff0a7424 */ /* 0x000fe200078e00ff */
[----:B------:R-:W-:Y:S01]  /*06c0*/  IADD3 R28, P1, PT, R14, -0x4, RZ ;  /* 0xfffffffc0e1c7810 */ /* 0x000fe20007f3e0ff */
[----:B------:R-:W-:Y:S03]  /*06d0*/  BSSY.RECONVERGENT B1, `(.L_x_15) ;  /* 0x0000018000017945 */ /* 0x000fe60003800200 */
[----:B------:R-:W0:Y:S01]  /*06e0*/  MUFU.RCP64H R11, R13 ;  /* 0x0000000d000b7308 */ /* 0x000e220000001800 */
[----:B------:R-:W-:Y:S01]  /*06f0*/  IADD3.X R29, PT, PT, R15, -0x1, RZ, P1, !PT ;  /* 0xffffffff0f1d7810 */ /* 0x000fe20000ffe4ff */
[----:B0-----:R-:W-:-:S08]  /*0700*/  DFMA R20, -R12, R10, 1 ;  /* 0x3ff000000c14742b */ /* 0x001fd0000000010a */
[----:B------:R-:W-:-:S08]  /*0710*/  DFMA R20, R20, R20, R20 ;  /* 0x000000141414722b */ /* 0x000fd00000000014 */
[----:B------:R-:W-:Y:S01]  /*0720*/  DFMA R10, R10, R20, R10 ;  /* 0x000000140a0a722b */ /* 0x000fe2000000000a */
[----:B--2---:R-:W-:-:S04]  /*0730*/  FADD R5, R5, R5 ;  /* 0x0000000505057221 */ /* 0x004fc80000000000 */
[----:B----4-:R-:W-:-:S04]  /*0740*/  FADD R0, R0, -R5 ;  /* 0x8000000500007221 */ /* 0x010fc80000000000 */
[----:B------:R-:W-:Y:S01]  /*0750*/  FADD R0, R0, R23 ;  /* 0x0000001700007221 */ /* 0x000fe20000000000 */
[----:B------:R-:W-:-:S03]  /*0760*/  DFMA R22, -R12, R10, 1 ;  /* 0x3ff000000c16742b */ /* 0x000fc6000000010a */
[----:B------:R-:W0:Y:S05]  /*0770*/  F2F.F64.F32 R20, R0 ;  /* 0x0000000000147310 */ /* 0x000e2a0000201800 */
[----:B------:R-:W-:-:S08]  /*0780*/  DFMA R10, R10, R22, R10 ;  /* 0x000000160a0a722b */ /* 0x000fd0000000000a */
[----:B0-----:R-:W-:Y:S01]  /*0790*/  DMUL R22, R20, R10 ;  /* 0x0000000a14167228 */ /* 0x001fe20000000000 */
[----:B------:R-:W-:-:S07]  /*07a0*/  FSETP.GEU.AND P2, PT, |R21|, 6.5827683646048100446e-37, PT ;  /* 0x036000001500780b */ /* 0x000fce0003f4e200 */
[----:B------:R-:W-:-:S08]  /*07b0*/  DFMA R24, -R12, R22, R20 ;  /* 0x000000160c18722b */ /* 0x000fd00000000114 */
[----:B------:R-:W-:-:S10]  /*07c0*/  DFMA R10, R10, R24, R22 ;  /* 0x000000180a0a722b */ /* 0x000fd40000000016 */
[----:B------:R-:W-:-:S05]  /*07d0*/  FFMA R22, RZ, R13, R11 ;  /* 0x0000000dff167223 */ /* 0x000fca000000000b */
[----:B------:R-:W-:-:S13]  /*07e0*/  FSETP.GT.AND P0, PT, |R22|, 1.469367938527859385e-39, PT ;  /* 0x001000001600780b */ /* 0x000fda0003f04200 */
[----:B------:R-:W-:Y:S05]  /*07f0*/  @P0 BRA P2, `(.L_x_16) ;  /* 0x0000000000140947 */ /* 0x000fea0001000000 */
[----:B------:R-:W-:Y:S02]  /*0800*/  MOV R23, R21 ;  /* 0x0000001500177202 */ /* 0x000fe40000000f00 */
[----:B------:R-:W-:-:S07]  /*0810*/  MOV R0, 0x830 ;  /* 0x0000083000007802 */ /* 0x000fce0000000f00 */
[----:B-----5:R-:W-:Y:S05]  /*0820*/  CALL.REL.NOINC `($__internal_1_$__cuda_sm20_div_rn_f64_full) ;  /* 0x0000000400907944 */ /* 0x020fea0003c00000 */
[----:B------:R-:W-:Y:S02]  /*0830*/  IMAD.MOV.U32 R10, RZ, RZ, R12 ;  /* 0x000000ffff0a7224 */ /* 0x000fe400078e000c */
[----:B------:R-:W-:-:S07]  /*0840*/  IMAD.MOV.U32 R11, RZ, RZ, R13 ;  /* 0x000000ffff0b7224 */ /* 0x000fce00078e000d */
.L_x_16:
[----:B------:R-:W-:Y:S05]  /*0850*/  BSYNC.RECONVERGENT B1 ;  /* 0x0000000000017941 */ /* 0x000fea0003800200 */
.L_x_15:
[----:B------:R-:W0:Y:S08]  /*0860*/  LDC.64 R20, c[0x0][0x380] ;  /* 0x0000e000ff147b82 */ /* 0x000e300000000a00 */
[----:B------:R-:W1:Y:S01]  /*0870*/  LDC.64 R22, c[0x0][0x398] ;  /* 0x0000e600ff167b82 */ /* 0x000e620000000a00 */
[----:B0-----:R-:W2:Y:S01]  /*0880*/  LDG.E.64 R14, desc[UR36][R20.64+0x38] ;  /* 0x00003824140e7981 */ /* 0x001ea2000c1e1b00 */
[----:B------:R-:W-:-:S02]  /*0890*/  VIADD R0, R4, 0xffffffff ;  /* 0xffffffff04007836 */ /* 0x000fc40000000000 */
[----:B------:R-:W-:-:S04]  /*08a0*/  IMAD.WIDE R28, R6, 0x4, R28 ;  /* 0x00000004061c7825 */ /* 0x000fc800078e021c */
[----:B------:R-:W-:Y:S02]  /*08b0*/  IMAD R13, R6, R0, R19 ;  /* 0x00000000060d7224 */ /* 0x000fe400078e0213 */
[----:B------:R-:W3:Y:S02]  /*08c0*/  LDG.E R28, desc[UR36][R28.64] ;  /* 0x000000241c1c7981 */ /* 0x000ee4000c1e1900 */
[----:B-1----:R-:W-:-:S06]  /*08d0*/  IMAD.WIDE R22, R13, 0x4, R22 ;  /* 0x000000040d167825 */ /* 0x002fcc00078e0216 */
[----:B------:R-:W4:Y:S01]  /*08e0*/  LDG.E R23, desc[UR36][R22.64] ;  /* 0x0000002416177981 */ /* 0x000f22000c1e1900 */
[----:B------:R-:W-:Y:S01]  /*08f0*/  IMAD.MOV.U32 R12, RZ, RZ, 0x1 ;  /* 0x00000001ff0c7424 */ /* 0x000fe200078e00ff */
[----:B------:R-:W-:Y:S01]  /*0900*/  BSSY.RECONVERGENT B1, `(.L_x_17) ;  /* 0x0000018000017945 */ /* 0x000fe20003800200 */
[----:B--2---:R-:W-:-:S06]  /*0910*/  DMUL R14, R14, R14 ;  /* 0x0000000e0e0e7228 */ /* 0x004fcc0000000000 */
[----:B------:R-:W0:Y:S02]  /*0920*/  MUFU.RCP64H R13, R15 ;  /* 0x0000000f000d7308 */ /* 0x000e240000001800 */
[----:B0-----:R-:W-:-:S08]  /*0930*/  DFMA R20, -R14, R12, 1 ;  /* 0x3ff000000e14742b */ /* 0x001fd0000000010c */
[----:B------:R-:W-:Y:S01]  /*0940*/  DFMA R20, R20, R20, R20 ;  /* 0x000000141414722b */ /* 0x000fe20000000014 */
[----:B---3--:R-:W-:-:S07]  /*0950*/  FADD R0, -R5, R28 ;  /* 0x0000001c05007221 */ /* 0x008fce0000000100 */
[----:B------:R-:W-:Y:S01]  /*0960*/  DFMA R12, R12, R20, R12 ;  /* 0x000000140c0c722b */ /* 0x000fe2000000000c */
[----:B----4-:R-:W-:-:S04]  /*0970*/  FADD R0, R0, R23 ;  /* 0x0000001700007221 */ /* 0x010fc80000000000 */
[----:B------:R-:W0:Y:S03]  /*0980*/  F2F.F64.F32 R20, R0 ;  /* 0x0000000000147310 */ /* 0x000e260000201800 */
[----:B------:R-:W-:-:S08]  /*0990*/  DFMA R24, -R14, R12, 1 ;  /* 0x3ff000000e18742b */ /* 0x000fd0000000010c */
[----:B------:R-:W-:-:S08]  /*09a0*/  DFMA R12, R12, R24, R12 ;  /* 0x000000180c0c722b */ /* 0x000fd0000000000c */
[----:B0-----:R-:W-:-:S08]  /*09b0*/  DMUL R22, R20, R12 ;  /* 0x0000000c14167228 */ /* 0x001fd00000000000 */
[----:B------:R-:W-:-:S08]  /*09c0*/  DFMA R24, -R14, R22, R20 ;  /* 0x000000160e18722b */ /* 0x000fd00000000114 */
[----:B------:R-:W-:Y:S01]  /*09d0*/  DFMA R12, R12, R24, R22 ;  /* 0x000000180c0c722b */ /* 0x000fe20000000016 */
[----:B------:R-:W-:-:S09]  /*09e0*/  FSETP.GEU.AND P1, PT, |R21|, 6.5827683646048100446e-37, PT ;  /* 0x036000001500780b */ /* 0x000fd20003f2e200 */
[----:B------:R-:W-:-:S05]  /*09f0*/  FFMA R22, RZ, R15, R13 ;  /* 0x0000000fff167223 */ /* 0x000fca000000000d */
[----:B------:R-:W-:Y:S01]  /*0a00*/  FSETP.GT.AND P0, PT, |R22|, 1.469367938527859385e-39, PT ;  /* 0x001000001600780b */ /* 0x000fe20003f04200 */
[----:B------:R-:W-:-:S12]  /*0a10*/  DADD R28, RZ, R10 ;  /* 0x00000000ff1c7229 */ /* 0x000fd8000000000a */
[----:B------:R-:W-:Y:S05]  /*0a20*/  @P0 BRA P1, `(.L_x_18) ;  /* 0x0000000000140947 */ /* 0x000fea0000800000 */
[----:B------:R-:W-:Y:S01]  /*0a30*/  MOV R23, R21 ;  /* 0x0000001500177202 */ /* 0x000fe20000000f00 */
[----:B------:R-:W-:Y:S01]  /*0a40*/  IMAD.MOV.U32 R12, RZ, RZ, R14 ;  /* 0x000000ffff0c7224 */ /* 0x000fe200078e000e */
[----:B------:R-:W-:Y:S01]  /*0a50*/  MOV R0, 0xa80 ;  /* 0x00000a8000007802 */ /* 0x000fe20000000f00 */
[----:B------:R-:W-:-:S07]  /*0a60*/  IMAD.MOV.U32 R13, RZ, RZ, R15 ;  /* 0x000000ffff0d7224 */ /* 0x000fce00078e000f */
[----:B-----5:R-:W-:Y:S05]  /*0a70*/  CALL.REL.NOINC `($__internal_1_$__cuda_sm20_div_rn_f64_full) ;  /* 0x0000000000fc7944 */ /* 0x020fea0003c00000 */
.L_x_18:
[----:B------:R-:W-:Y:S05]  /*0a80*/  BSYNC.RECONVERGENT B1 ;  /* 0x0000000000017941 */ /* 0x000fea0003800200 */
.L_x_17:
[----:B------:R-:W0:Y:S08]  /*0a90*/  LDC.64 R10, c[0x0][0x380] ;  /* 0x0000e000ff0a7b82 */ /* 0x000e300000000a00 */
[----:B------:R-:W1:Y:S01]  /*0aa0*/  LDC.64 R14, c[0x0][0x398] ;  /* 0x0000e600ff0e7b82 */ /* 0x000e620000000a00 */
[----:B0-----:R-:W2:Y:S01]  /*0ab0*/  LDG.E.64 R10, desc[UR36][R10.64+0x40] ;  /* 0x000040240a0a7981 */ /* 0x001ea2000c1e1b00 */
[----:B------:R-:W-:-:S02]  /*0ac0*/  IMAD.IADD R0, R7, 0x1, R3 ;  /* 0x0000000107007824 */ /* 0x000fc400078e0203 */
[C---:B------:R-:W-:Y:S02]  /*0ad0*/  IMAD.IADD R4, R7.reuse, 0x1, R4 ;  /* 0x0000000107047824 */ /* 0x040fe400078e0204 */
[----:B------:R-:W-:Y:S02]  /*0ae0*/  IMAD R3, R7, -0x2, R0 ;  /* 0xfffffffe07037824 */ /* 0x000fe400078e0200 */
[----:B------:R-:W-:-:S03]  /*0af0*/  IMAD R21, R6, R4, R19 ;  /* 0x0000000406157224 */ /* 0x000fc600078e0213 */
[----:B------:R-:W-:Y:S01]  /*0b00*/  IADD3 R3, PT, PT, R18, R3, RZ ;  /* 0x0000000312037210 */ /* 0x000fe20007ffe0ff */
[----:B-1----:R-:W-:-:S04]  /*0b10*/  IMAD.WIDE R20, R21, 0x4, R14 ;  /* 0x0000000415147825 */ /* 0x002fc800078e020e */
[----:B------:R-:W-:Y:S02]  /*0b20*/  IMAD R3, R6, R3, R19 ;  /* 0x0000000306037224 */ /* 0x000fe400078e0213 */
[----:B------:R-:W3:Y:S02]  /*0b30*/  LDG.E R20, desc[UR36][R20.64] ;  /* 0x0000002414147981 */ /* 0x000ee4000c1e1900 */
[----:B------:R-:W-:-:S06]  /*0b40*/  IMAD.WIDE R14, R3, 0x4, R14 ;  /* 0x00000004030e7825 */ /* 0x000fcc00078e020e */
[----:B------:R-:W4:Y:S01]  /*0b50*/  LDG.E R14, desc[UR36][R14.64] ;  /* 0x000000240e0e7981 */ /* 0x000f22000c1e1900 */
[----:B------:R-:W-:Y:S01]  /*0b60*/  BSSY.RECONVERGENT B1, `(.L_x_19) ;  /* 0x000001b000017945 */ /* 0x000fe20003800200 */
[----:B------:R-:W-:Y:S02]  /*0b70*/  DADD R28, R28, R12 ;  /* 0x000000001c1c7229 */ /* 0x000fe4000000000c */
[----:B--2---:R-:W-:-:S06]  /*0b80*/  DMUL R6, R10, R10 ;  /* 0x0000000a0a067228 */ /* 0x004fcc0000000000 */
[----:B------:R-:W0:Y:S01]  /*0b90*/  MUFU.RCP64H R11, R7 ;  /* 0x00000007000b7308 */ /* 0x000e220000001800 */
[----:B------:R-:W-:-:S06]  /*0ba0*/  IMAD.MOV.U32 R10, RZ, RZ, 0x1 ;  /* 0x00000001ff0a7424 */ /* 0x000fcc00078e00ff */
        /* <DEDUP_REMOVED lines=13> */
[----:B------:R-:W-:-:S13]  /*0c80*/  FSETP.GT.AND P0, PT, |R3|, 1.469367938527859385e-39, PT ;  /* 0x001000000300780b */ /* 0x000fda0003f04200 */
[----:B------:R-:W-:Y:S05]  /*0c90*/  @P0 BRA P1, `(.L_x_20) ;  /* 0x00000000001c0947 */ /* 0x000fea0000800000 */
[----:B------:R-:W-:Y:S01]  /*0ca0*/  IMAD.MOV.U32 R23, RZ, RZ, R21 ;  /* 0x000000ffff177224 */ /* 0x000fe200078e0015 */
[----:B------:R-:W-:Y:S01]  /*0cb0*/  MOV R0, 0xcf0 ;  /* 0x00000cf000007802 */ /* 0x000fe20000000f00 */
[----:B------:R-:W-:Y:S02]  /*0cc0*/  IMAD.MOV.U32 R12, RZ, RZ, R6 ;  /* 0x000000ffff0c7224 */ /* 0x000fe400078e0006 */
[----:B------:R-:W-:-:S07]  /*0cd0*/  IMAD.MOV.U32 R13, RZ, RZ, R7 ;  /* 0x000000ffff0d7224 */ /* 0x000fce00078e0007 */
[----:B-----5:R-:W-:Y:S05]  /*0ce0*/  CALL.REL.NOINC `($__internal_1_$__cuda_sm20_div_rn_f64_full) ;  /* 0x0000000000607944 */ /* 0x020fea0003c00000 */
[----:B------:R-:W-:Y:S01]  /*0cf0*/  MOV R4, R12 ;  /* 0x0000000c00047202 */ /* 0x000fe20000000f00 */
[----:B------:R-:W-:-:S07]  /*0d00*/  IMAD.MOV.U32 R5, RZ, RZ, R13 ;  /* 0x000000ffff057224 */ /* 0x000fce00078e000d */
.L_x_20:
[----:B------:R-:W-:Y:S05]  /*0d10*/  BSYNC.RECONVERGENT B1 ;  /* 0x0000000000017941 */ /* 0x000fea0003800200 */
.L_x_19:
[----:B------:R-:W-:-:S11]  /*0d20*/  DADD R6, R28, R4 ;  /* 0x000000001c067229 */ /* 0x000fd60000000004 */
.L_x_14:
[----:B------:R-:W-:Y:S05]  /*0d30*/  BSYNC.RECONVERGENT B0 ;  /* 0x0000000000007941 */ /* 0x000fea0003800200 */
.L_x_13:
[----:B-----5:R-:W-:Y:S01]  /*0d40*/  DMUL R8, R8, R8 ;  /* 0x0000000808087228 */ /* 0x020fe20000000000 */
[----:B------:R-:W-:Y:S01]  /*0d50*/  MOV R3, 0x28 ;  /* 0x0000002800037802 */ /* 0x000fe20000000f00 */
[----:B------:R0:W-:Y:S01]  /*0d60*/  STL [R1], R2 ;  /* 0x0000000201007387 */ /* 0x0001e20000100800 */
[----:B------:R-:W1:Y:S02]  /*0d70*/  LDCU.64 UR4, c[0x4][0x20] ;  /* 0x01000400ff0477ac */ /* 0x000e640008000a00 */
[----:B------:R0:W2:Y:S03]  /*0d80*/  LDC.64 R12, c[0x4][R3] ;  /* 0x01000000030c7b82 */ /* 0x0000a60000000a00 */
[----:B------:R-:W-:-:S05]  /*0d90*/  DMUL R6, R8, R6 ;  /* 0x0000000608067228 */ /* 0x000fca0000000000 */
[----:B------:R-:W3:Y:S01]  /*0da0*/  LDC.64 R8, c[0x0][0x390] ;  /* 0x0000e400ff087b82 */ /* 0x000ee20000000a00 */
[----:B------:R4:W0:Y:S01]  /*0db0*/  F2F.F32.F64 R0, R6 ;  /* 0x0000000600007310 */ /* 0x0008220000301000 */
[----:B-1----:R-:W-:Y:S02]  /*0dc0*/  IMAD.U32 R4, RZ, RZ, UR4 ;  /* 0x00000004ff047e24 */ /* 0x002fe4000f8e00ff */
[----:B------:R-:W-:Y:S01]  /*0dd0*/  IMAD.U32 R5, RZ, RZ, UR5 ;  /* 0x00000005ff057e24 */ /* 0x000fe2000f8e00ff */
[----:B----4-:R-:W-:Y:S01]  /*0de0*/  MOV R7, R16 ;  /* 0x0000001000077202 */ /* 0x010fe20000000f00 */
[----:B------:R-:W-:-:S03]  /*0df0*/  IMAD.MOV.U32 R6, RZ, RZ, R17 ;  /* 0x000000ffff067224 */ /* 0x000fc600078e0011 */
[----:B0-----:R-:W0:Y:S01]  /*0e00*/  F2F.F64.F32 R10, R0 ;  /* 0x00000000000a7310 */ /* 0x001e220000201800 */
[----:B---3--:R-:W-:-:S05]  /*0e10*/  IMAD.WIDE R8, R2, 0x4, R8 ;  /* 0x0000000402087825 */ /* 0x008fca00078e0208 */
[----:B------:R1:W-:Y:S04]  /*0e20*/  STG.E desc[UR36][R8.64], R0 ;  /* 0x0000000008007986 */ /* 0x0003e8000c101924 */
[----:B0-2---:R1:W-:Y:S02]  /*0e30*/  STL.64 [R1+0x8], R10 ;  /* 0x0000080a01007387 */ /* 0x0053e40000100a00 */
[----:B------:R-:W-:-:S07]  /*0e40*/  LEPC R20, `(.L_x_21) ;  /* 0x000000001014794e */ /* 0x000fce0000000000 */
[----:B-1----:R-:W-:Y:S05]  /*0e50*/  CALL.ABS.NOINC R12 ;  /* 0x000000000c007343 */ /* 0x002fea0003c00000 */
.L_x_21:
[----:B------:R-:W-:Y:S05]  /*0e60*/  EXIT ;  /* 0x000000000000794d */ /* 0x000fea0003800000 */
        .weak           $__internal_1_$__cuda_sm20_div_rn_f64_full
        .type           $__internal_1_$__cuda_sm20_div_rn_f64_full,@function
        .size           $__internal_1_$__cuda_sm20_div_rn_f64_full,(.L_x_29 - $__internal_1_$__cuda_sm20_div_rn_f64_full)
$__internal_1_$__cuda_sm20_div_rn_f64_full:
[C---:B------:R-:W-:Y:S01]  /*0e70*/  FSETP.GEU.AND P0, PT, |R13|.reuse, 1.469367938527859385e-39, PT ;  /* 0x001000000d00780b */ /* 0x040fe20003f0e200 */
[----:B------:R-:W-:Y:S01]  /*0e80*/  IMAD.MOV.U32 R15, RZ, RZ, R23 ;  /* 0x000000ffff0f7224 */ /* 0x000fe200078e0017 */
[----:B------:R-:W-:Y:S01]  /*0e90*/  LOP3.LUT R10, R13, 0x800fffff, RZ, 0xc0, !PT ;  /* 0x800fffff0d0a7812 */ /* 0x000fe200078ec0ff */
[----:B------:R-:W-:Y:S01]  /*0ea0*/  IMAD.MOV.U32 R14, RZ, RZ, R20 ;  /* 0x000000ffff0e7224 */ /* 0x000fe200078e0014 */
[----:B------:R-:W-:Y:S01]  /*0eb0*/  MOV R30, 0x1ca00000 ;  /* 0x1ca00000001e7802 */ /* 0x000fe20000000f00 */
[----:B------:R-:W-:Y:S01]  /*0ec0*/  IMAD.MOV.U32 R20, RZ, RZ, 0x1 ;  /* 0x00000001ff147424 */ /* 0x000fe200078e00ff */
[----:B------:R-:W-:Y:S01]  /*0ed0*/  LOP3.LUT R11, R10, 0x3ff00000, RZ, 0xfc, !PT ;  /* 0x3ff000000a0b7812 */ /* 0x000fe200078efcff */
[----:B------:R-:W-:Y:S01]  /*0ee0*/  IMAD.MOV.U32 R10, RZ, RZ, R12 ;  /* 0x000000ffff0a7224 */ /* 0x000fe200078e000c */
[C---:B------:R-:W-:Y:S01]  /*0ef0*/  FSETP.GEU.AND P2, PT, |R15|.reuse, 1.469367938527859385e-39, PT ;  /* 0x001000000f00780b */ /* 0x040fe20003f4e200 */
[----:B------:R-:W-:Y:S01]  /*0f00*/  BSSY.RECONVERGENT B2, `(.L_x_22) ;  /* 0x0000050000027945 */ /* 0x000fe20003800200 */
[----:B------:R-:W-:-:S02]  /*0f10*/  LOP3.LUT R32, R15, 0x7ff00000, RZ, 0xc0, !PT ;  /* 0x7ff000000f207812 */ /* 0x000fc400078ec0ff */
[----:B------:R-:W-:Y:S01]  /*0f20*/  LOP3.LUT R31, R13, 0x7ff00000, RZ, 0xc0, !PT ;  /* 0x7ff000000d1f7812 */ /* 0x000fe200078ec0ff */
[----:B------:R-:W-:-:S03]  /*0f30*/  @!P0 DMUL R10, R12, 8.98846567431157953865e+307 ;  /* 0x7fe000000c0a8828 */ /* 0x000fc60000000000 */
[----:B------:R-:W-:-:S03]  /*0f40*/  ISETP.GE.U32.AND P1, PT, R32, R31, PT ;  /* 0x0000001f2000720c */ /* 0x000fc60003f26070 */
[----:B------:R-:W0:Y:S02]  /*0f50*/  MUFU.RCP64H R21, R11 ;  /* 0x0000000b00157308 */ /* 0x000e240000001800 */
[----:B------:R-:W-:Y:S02]  /*0f60*/  @!P2 LOP3.LUT R25, R13, 0x7ff00000, RZ, 0xc0, !PT ;  /* 0x7ff000000d19a812 */ /* 0x000fe400078ec0ff */
[----:B------:R-:W-:Y:S02]  /*0f70*/  @!P0 LOP3.LUT R31, R11, 0x7ff00000, RZ, 0xc0, !PT ;  /* 0x7ff000000b1f8812 */ /* 0x000fe400078ec0ff */
[----:B------:R-:W-:-:S04]  /*0f80*/  @!P2 ISETP.GE.U32.AND P3, PT, R32, R25, PT ;  /* 0x000000192000a20c */ /* 0x000fc80003f66070 */
[----:B------:R-:W-:-:S04]  /*0f90*/  @!P2 SEL R25, R30, 0x63400000, !P3 ;  /* 0x634000001e19a807 */ /* 0x000fc80005800000 */
[----:B------:R-:W-:Y:S01]  /*0fa0*/  @!P2 LOP3.LUT R26, R25, 0x80000000, R15, 0xf8, !PT ;  /* 0x80000000191aa812 */ /* 0x000fe200078ef80f */
[----:B0-----:R-:W-:-:S03]  /*0fb0*/  DFMA R22, R20, -R10, 1 ;  /* 0x3ff000001416742b */ /* 0x001fc6000000080a */
[----:B------:R-:W-:Y:S01]  /*0fc0*/  @!P2 LOP3.LUT R27, R26, 0x100000, RZ, 0xfc, !PT ;  /* 0x001000001a1ba812 */ /* 0x000fe200078efcff */
[----:B------:R-:W-:-:S04]  /*0fd0*/  @!P2 IMAD.MOV.U32 R26, RZ, RZ, RZ ;  /* 0x000000ffff1aa224 */ /* 0x000fc800078e00ff */
[----:B------:R-:W-:-:S08]  /*0fe0*/  DFMA R22, R22, R22, R22 ;  /* 0x000000161616722b */ /* 0x000fd00000000016 */
[----:B------:R-:W-:Y:S01]  /*0ff0*/  DFMA R22, R20, R22, R20 ;  /* 0x000000161416722b */ /* 0x000fe20000000014 */
[----:B------:R-:W-:Y:S01]  /*1000*/  SEL R21, R30, 0x63400000, !P1 ;  /* 0x634000001e157807 */ /* 0x000fe20004800000 */
[----:B------:R-:W-:-:S03]  /*1010*/  IMAD.MOV.U32 R20, RZ, RZ, R14 ;  /* 0x000000ffff147224 */ /* 0x000fc600078e000e */
[----:B------:R-:W-:-:S03]  /*1020*/  LOP3.LUT R21, R21, 0x800fffff, R15, 0xf8, !PT ;  /* 0x800fffff15157812 */ /* 0x000fc600078ef80f */
[----:B------:R-:W-:-:S03]  /*1030*/  DFMA R24, R22, -R10, 1 ;  /* 0x3ff000001618742b */ /* 0x000fc6000000080a */
[----:B------:R-:W-:-:S05]  /*1040*/  @!P2 DFMA R20, R20, 2, -R26 ;  /* 0x400000001414a82b */ /* 0x000fca000000081a */
[----:B------:R-:W-:-:S05]  /*1050*/  DFMA R22, R22, R24, R22 ;  /* 0x000000181616722b */ /* 0x000fca0000000016 */
[----:B------:R-:W-:-:S03]  /*1060*/  @!P2 LOP3.LUT R32, R21, 0x7ff00000, RZ, 0xc0, !PT ;  /* 0x7ff000001520a812 */ /* 0x000fc600078ec0ff */
[----:B------:R-:W-:Y:S02]  /*1070*/  DMUL R24, R22, R20 ;  /* 0x0000001416187228 */ /* 0x000fe40000000000 */
[----:B------:R-:W-:-:S05]  /*1080*/  VIADD R33, R32, 0xffffffff ;  /* 0xffffffff20217836 */ /* 0x000fca0000000000 */
[----:B------:R-:W-:Y:S01]  /*1090*/  ISETP.GT.U32.AND P0, PT, R33, 0x7feffffe, PT ;  /* 0x7feffffe2100780c */ /* 0x000fe20003f04070 */
[----:B------:R-:W-:Y:S01]  /*10a0*/  VIADD R33, R31, 0xffffffff ;  /* 0xffffffff1f217836 */ /* 0x000fe20000000000 */
[----:B------:R-:W-:-:S04]  /*10b0*/  DFMA R26, R24, -R10, R20 ;  /* 0x8000000a181a722b */ /* 0x000fc80000000014 */
[----:B------:R-:W-:-:S04]  /*10c0*/  ISETP.GT.U32.OR P0, PT, R33, 0x7feffffe, P0 ;  /* 0x7feffffe2100780c */ /* 0x000fc80000704470 */
[----:B------:R-:W-:-:S09]  /*10d0*/  DFMA R26, R22, R26, R24 ;  /* 0x0000001a161a722b */ /* 0x000fd20000000018 */
[----:B------:R-:W-:Y:S05]  /*10e0*/  @P0 BRA `(.L_x_23) ;  /* 0x0000000000700947 */ /* 0x000fea0003800000 */
[----:B------:R-:W-:Y:S02]  /*10f0*/  LOP3.LUT R22, R15, 0x7ff00000, RZ, 0xc0, !PT ;  /* 0x7ff000000f167812 */ /* 0x000fe400078ec0ff */
[----:B------:R-:W-:-:S04]  /*1100*/  LOP3.LUT R15, R13, 0x7ff00000, RZ, 0xc0, !PT ;  /* 0x7ff000000d0f7812 */ /* 0x000fc800078ec0ff */
[CC--:B------:R-:W-:Y:S02]  /*1110*/  VIADDMNMX R14, R22.reuse, -R15.reuse, 0xb9600000, !PT ;  /* 0xb9600000160e7446 */ /* 0x0c0fe4000780090f */
[----:B------:R-:W-:Y:S02]  /*1120*/  ISETP.GE.U32.AND P0, PT, R22, R15, PT ;  /* 0x0000000f1600720c */ /* 0x000fe40003f06070 */
[----:B------:R-:W-:Y:S02]  /*1130*/  VIMNMX R14, PT, PT, R14, 0x46a00000, PT ;  /* 0x46a000000e0e7848 */ /* 0x000fe40003fe0100 */
[----:B------:R-:W-:-:S04]  /*1140*/  SEL R15, R30, 0x63400000, !P0 ;  /* 0x634000001e0f7807 */ /* 0x000fc80004000000 */
[----:B------:R-:W-:Y:S01]  /*1150*/  IADD3 R24, PT, PT, -R15, R14, RZ ;  /* 0x0000000e0f187210 */ /* 0x000fe20007ffe1ff */
[----:B------:R-:W-:-:S04]  /*1160*/  IMAD.MOV.U32 R14, RZ, RZ, RZ ;  /* 0x000000ffff0e7224 */ /* 0x000fc800078e00ff */
[----:B------:R-:W-:-:S06]  /*1170*/  VIADD R15, R24, 0x7fe00000 ;  /* 0x7fe00000180f7836 */ /* 0x000fcc0000000000 */
[----:B------:R-:W-:-:S10]  /*1180*/  DMUL R22, R26, R14 ;  /* 0x0000000e1a167228 */ /* 0x000fd40000000000 */
[----:B------:R-:W-:-:S13]  /*1190*/  FSETP.GTU.AND P0, PT, |R23|, 1.469367938527859385e-39, PT ;  /* 0x001000001700780b */ /* 0x000fda0003f0c200 */
[----:B------:R-:W-:Y:S05]  /*11a0*/  @P0 BRA `(.L_x_24) ;  /* 0x0000000000940947 */ /* 0x000fea0003800000 */
[----:B------:R-:W-:Y:S01]  /*11b0*/  DFMA R10, R26, -R10, R20 ;  /* 0x8000000a1a0a722b */ /* 0x000fe20000000014 */
[----:B------:R-:W-:-:S09]  /*11c0*/  IMAD.MOV.U32 R14, RZ, RZ, RZ ;  /* 0x000000ffff0e7224 */ /* 0x000fd200078e00ff */
[C---:B------:R-:W-:Y:S02]  /*11d0*/  FSETP.NEU.AND P0, PT, R11.reuse, RZ, PT ;  /* 0x000000ff0b00720b */ /* 0x040fe40003f0d000 */
[----:B------:R-:W-:-:S04]  /*11e0*/  LOP3.LUT R13, R11, 0x80000000, R13, 0x48, !PT ;  /* 0x800000000b0d7812 */ /* 0x000fc800078e480d */
[----:B------:R-:W-:-:S07]  /*11f0*/  LOP3.LUT R15, R13, R15, RZ, 0xfc, !PT ;  /* 0x0000000f0d0f7212 */ /* 0x000fce00078efcff */
[----:B------:R-:W-:Y:S05]  /*1200*/  @!P0 BRA `(.L_x_24) ;  /* 0x00000000007c8947 */ /* 0x000fea0003800000 */
[----:B------:R-:W-:Y:S01]  /*1210*/  IMAD.MOV R11, RZ, RZ, -R24 ;  /* 0x000000ffff0b7224 */ /* 0x000fe200078e0a18 */
[----:B------:R-:W-:Y:S01]  /*1220*/  MOV R10, RZ ;  /* 0x000000ff000a7202 */ /* 0x000fe20000000f00 */
[----:B------:R-:W-:-:S05]  /*1230*/  DMUL.RP R14, R26, R14 ;  /* 0x0000000e1a0e7228 */ /* 0x000fca0000008000 */
[----:B------:R-:W-:-:S05]  /*1240*/  DFMA R10, R22, -R10, R26 ;  /* 0x8000000a160a722b */ /* 0x000fca000000001a */
[----:B------:R-:W-:Y:S02]  /*1250*/  LOP3.LUT R13, R15, R13, RZ, 0x3c, !PT ;  /* 0x0000000d0f0d7212 */ /* 0x000fe400078e3cff */
[----:B------:R-:W-:-:S04]  /*1260*/  IADD3 R10, PT, PT, -R24, -0x43300000, RZ ;  /* 0xbcd00000180a7810 */ /* 0x000fc80007ffe1ff */
[----:B------:R-:W-:-:S04]  /*1270*/  FSETP.NEU.AND P0, PT, |R11|, R10, PT ;  /* 0x0000000a0b00720b */ /* 0x000fc80003f0d200 */
[----:B------:R-:W-:Y:S02]  /*1280*/  FSEL R22, R14, R22, !P0 ;  /* 0x000000160e167208 */ /* 0x000fe40004000000 */
[----:B------:R-:W-:Y:S01]  /*1290*/  FSEL R23, R13, R23, !P0 ;  /* 0x000000170d177208 */ /* 0x000fe20004000000 */
[----:B------:R-:W-:Y:S06]  /*12a0*/  BRA `(.L_x_24) ;  /* 0x0000000000547947 */ /* 0x000fec0003800000 */
.L_x_23:
[----:B------:R-:W-:-:S14]  /*12b0*/  DSETP.NAN.AND P0, PT, R14, R14, PT ;  /* 0x0000000e0e00722a */ /* 0x000fdc0003f08000 */
[----:B------:R-:W-:Y:S05]  /*12c0*/  @P0 BRA `(.L_x_25) ;  /* 0x0000000000440947 */ /* 0x000fea0003800000 */
[----:B------:R-:W-:-:S14]  /*12d0*/  DSETP.NAN.AND P0, PT, R12, R12, PT ;  /* 0x0000000c0c00722a */ /* 0x000fdc0003f08000 */
[----:B------:R-:W-:Y:S05]  /*12e0*/  @P0 BRA `(.L_x_26) ;  /* 0x0000000000300947 */ /* 0x000fea0003800000 */
[----:B------:R-:W-:Y:S01]  /*12f0*/  ISETP.NE.AND P0, PT, R32, R31, PT ;  /* 0x0000001f2000720c */ /* 0x000fe20003f05270 */
[----:B------:R-:W-:Y:S02]  /*1300*/  IMAD.MOV.U32 R22, RZ, RZ, 0x0 ;  /* 0x00000000ff167424 */ /* 0x000fe400078e00ff */
[----:B------:R-:W-:-:S10]  /*1310*/  IMAD.MOV.U32 R23, RZ, RZ, -0x80000 ;  /* 0xfff80000ff177424 */ /* 0x000fd400078e00ff */
[----:B------:R-:W-:Y:S05]  /*1320*/  @!P0 BRA `(.L_x_24) ;  /* 0x0000000000348947 */ /* 0x000fea0003800000 */
[----:B------:R-:W-:Y:S02]  /*1330*/  ISETP.NE.AND P0, PT, R32, 0x7ff00000, PT ;  /* 0x7ff000002000780c */ /* 0x000fe40003f05270 */
[----:B------:R-:W-:Y:S02]  /*1340*/  LOP3.LUT R23, R15, 0x80000000, R13, 0x48, !PT ;  /* 0x800000000f177812 */ /* 0x000fe400078e480d */
[----:B------:R-:W-:-:S13]  /*1350*/  ISETP.EQ.OR P0, PT, R31, RZ, !P0 ;  /* 0x000000ff1f00720c */ /* 0x000fda0004702670 */
[----:B------:R-:W-:Y:S01]  /*1360*/  @P0 LOP3.LUT R10, R23, 0x7ff00000, RZ, 0xfc, !PT ;  /* 0x7ff00000170a0812 */ /* 0x000fe200078efcff */
[----:B------:R-:W-:Y:S02]  /*1370*/  @!P0 IMAD.MOV.U32 R22, RZ, RZ, RZ ;  /* 0x000000ffff168224 */ /* 0x000fe400078e00ff */
[----:B------:R-:W-:Y:S01]  /*1380*/  @P0 IMAD.MOV.U32 R22, RZ, RZ, RZ ;  /* 0x000000ffff160224 */ /* 0x000fe200078e00ff */
[----:B------:R-:W-:Y:S01]  /*1390*/  @P0 MOV R23, R10 ;  /* 0x0000000a00170202 */ /* 0x000fe20000000f00 */
[----:B------:R-:W-:Y:S06]  /*13a0*/  BRA `(.L_x_24) ;  /* 0x0000000000147947 */ /* 0x000fec0003800000 */
.L_x_26:
[----:B------:R-:W-:Y:S01]  /*13b0*/  LOP3.LUT R23, R13, 0x80000, RZ, 0xfc, !PT ;  /* 0x000800000d177812 */ /* 0x000fe200078efcff */
[----:B------:R-:W-:Y:S01]  /*13c0*/  IMAD.MOV.U32 R22, RZ, RZ, R12 ;  /* 0x000000ffff167224 */ /* 0x000fe200078e000c */
[----:B------:R-:W-:Y:S06]  /*13d0*/  BRA `(.L_x_24) ;  /* 0x0000000000087947 */ /* 0x000fec0003800000 */
.L_x_25:
[----:B------:R-:W-:Y:S01]  /*13e0*/  LOP3.LUT R23, R15, 0x80000, RZ, 0xfc, !PT ;  /* 0x000800000f177812 */ /* 0x000fe200078efcff */
[----:B------:R-:W-:-:S07]  /*13f0*/  IMAD.MOV.U32 R22, RZ, RZ, R14 ;  /* 0x000000ffff167224 */ /* 0x000fce00078e000e */
.L_x_24:
[----:B------:R-:W-:Y:S05]  /*1400*/  BSYNC.RECONVERGENT B2 ;  /* 0x0000000000027941 */ /* 0x000fea0003800200 */
.L_x_22:
[----:B------:R-:W-:Y:S01]  /*1410*/  IMAD.MOV.U32 R10, RZ, RZ, R0 ;  /* 0x000000ffff0a7224 */ /* 0x000fe200078e0000 */
[----:B------:R-:W-:Y:S01]  /*1420*/  MOV R13, R23 ;  /* 0x00000017000d7202 */ /* 0x000fe20000000f00 */
[----:B------:R-:W-:Y:S02]  /*1430*/  IMAD.MOV.U32 R11, RZ, RZ, 0x0 ;  /* 0x00000000ff0b7424 */ /* 0x000fe400078e00ff */
[----:B------:R-:W-:Y:S02]  /*1440*/  IMAD.MOV.U32 R12, RZ, RZ, R22 ;  /* 0x000000ffff0c7224 */ /* 0x000fe400078e0016 */
[----:B------:R-:W-:Y:S05]  /*1450*/  RET.REL.NODEC R10 `(_Z10vec_add_uvPK6ParamsPfS2_S2_S2_) ;  /* 0xffffffe80ae87950 */ /* 0x000fea0003c3ffff */
.L_x_27:
        /* <DEDUP_REMOVED lines=10> */
.L_x_29:


//--------------------- .nv.global.init           --------------------------
	.section	.nv.global.init,"aw",@progbits
.nv.global.init:
	.type		$str$2,@object
	.size		$str$2,($str - $str$2)
$str$2:
        /*0000*/ 	.byte	0x25, 0x69, 0x00
	.type		$str,@object
	.size		$str,($str$1 - $str)
$str:
        /*0003*/ 	.byte	0x68, 0x65, 0x6c, 0x6c, 0x6f, 0x0a, 0x00
	.type		$str$1,@object
	.size		$str$1,($str$4 - $str$1)
$str$1:
        /*000a*/ 	.byte	0x6f, 0x75, 0x74, 0x20, 0x6f, 0x66, 0x20, 0x62, 0x6f, 0x75, 0x6e, 0x64, 0x73, 0x00
	.type		$str$4,@object
	.size		$str$4,($str$3 - $str$4)
$str$4:
        /*0018*/ 	.byte	0x69, 0x6e, 0x73, 0x69, 0x64, 0x65, 0x20, 0x67, 0x70, 0x75, 0x3a, 0x20, 0x6b, 0x76, 0x5b, 0x25
        /*0028*/ 	.byte	0x69, 0x5d, 0x3a, 0x20, 0x25, 0x66, 0x0a, 0x00
	.type		$str$3,@object
	.size		$str$3,(.L_3 - $str$3)
$str$3:
        /*0030*/ 	.byte	0x69, 0x6e, 0x73, 0x69, 0x64, 0x65, 0x20, 0x67, 0x70, 0x75, 0x3a, 0x20, 0x6b, 0x75, 0x5b, 0x25
        /*0040*/ 	.byte	0x69, 0x5d, 0x3a, 0x20, 0x25, 0x66, 0x0a, 0x00
.L_3:


//--------------------- .nv.shared.reserved.0     --------------------------
	.section	.nv.shared.reserved.0,"aw",@nobits
	.weak		__nv_reservedSMEM_offset_0_alias
	.size		__nv_reservedSMEM_offset_0_alias, 0, 64
	.other		__nv_reservedSMEM_offset_0_alias,@"STO_CUDA_RESERVED_SHARED STV_DEFAULT"
__nv_reservedSMEM_offset_0_alias:
	.zero		0
	.zero		64


//--------------------- .nv.constant0._Z11vec_add_frkPK6ParamsPfS2_dS2_S2_S2_S2_S2_S2_S2_S2_ --------------------------
	.section	.nv.constant0._Z11vec_add_frkPK6ParamsPfS2_dS2_S2_S2_S2_S2_S2_S2_S2_,"a",@progbits
	.sectionflags	@""
	.align	4
.nv.constant0._Z11vec_add_frkPK6ParamsPfS2_dS2_S2_S2_S2_S2_S2_S2_S2_:
	.zero		992


//--------------------- .nv.constant0._Z10vec_add_rkPK6ParamsPfS2_S2_S2_dS2_S2_ --------------------------
	.section	.nv.constant0._Z10vec_add_rkPK6ParamsPfS2_S2_S2_dS2_S2_,"a",@progbits
	.sectionflags	@""
	.align	4
.nv.constant0._Z10vec_add_rkPK6ParamsPfS2_S2_S2_dS2_S2_:
	.zero		960


//--------------------- .nv.constant0._Z10vec_add_uvPK6ParamsPfS2_S2_S2_ --------------------------
	.section	.nv.constant0._Z10vec_add_uvPK6ParamsPfS2_S2_S2_,"a",@progbits
	.sectionflags	@""
	.align	4
.nv.constant0._Z10vec_add_uvPK6ParamsPfS2_S2_S2_:
	.zero		936


//--------------------- SYMBOLS --------------------------

	.type		.nv.reservedSmem.offset0,@object
	.size		.nv.reservedSmem.offset0,0x4
	.type		vprintf,@function
